//
// Generated by NVIDIA NVVM Compiler
//
// Compiler Build ID: CL-36424714
// Cuda compilation tools, release 13.0, V13.0.88
// Based on NVVM 20.0.0
//

.version 9.0
.target sm_100
.address_size 64

	// .globl	_Z13extract_cordsPciiPib
.extern .func  (.param .b32 func_retval0) vprintf
(
	.param .b64 vprintf_param_0,
	.param .b64 vprintf_param_1
)
;
.global .align 1 .b8 $str[39] = {78, 111, 32, 115, 112, 97, 99, 101, 32, 102, 111, 117, 110, 100, 32, 97, 102, 116, 101, 114, 32, 65, 84, 79, 77, 32, 111, 110, 32, 108, 105, 110, 101, 32, 37, 100, 32, 10};
.global .align 1 .b8 $str$1[43] = {51, 114, 100, 32, 66, 114, 97, 110, 99, 104, 32, 111, 102, 32, 115, 116, 97, 116, 101, 32, 48, 32, 119, 105, 116, 104, 32, 98, 108, 111, 99, 107, 32, 105, 100, 32, 97, 115, 32, 37, 100, 10};
.global .align 1 .b8 $str$2[31] = {49, 115, 116, 32, 66, 114, 97, 110, 99, 104, 32, 102, 114, 111, 109, 32, 115, 116, 97, 116, 101, 32, 49, 32, 111, 114, 32, 49, 48, 10};
.global .align 1 .b8 $str$3[48] = {83, 116, 97, 116, 101, 32, 50, 32, 116, 111, 32, 100, 101, 97, 100, 32, 115, 116, 97, 116, 101, 44, 32, 98, 114, 97, 110, 99, 104, 32, 49, 32, 115, 116, 97, 110, 100, 105, 110, 103, 32, 97, 116, 32, 37, 99, 10};
.global .align 1 .b8 $str$4[33] = {83, 116, 97, 116, 101, 32, 53, 32, 116, 111, 32, 100, 101, 97, 100, 32, 115, 116, 97, 116, 101, 44, 32, 98, 114, 97, 110, 99, 104, 32, 49, 10};
.global .align 1 .b8 $str$5[51] = {78, 111, 32, 115, 112, 97, 99, 101, 32, 102, 111, 117, 110, 100, 32, 97, 102, 116, 101, 114, 44, 83, 116, 97, 116, 101, 32, 50, 32, 116, 111, 32, 115, 116, 97, 116, 101, 32, 52, 44, 32, 98, 114, 97, 110, 99, 104, 32, 51, 10};
.global .align 1 .b8 $str$6[43] = {83, 116, 97, 116, 101, 32, 51, 32, 111, 114, 32, 54, 32, 111, 114, 32, 56, 32, 116, 111, 32, 100, 101, 97, 100, 32, 115, 116, 97, 116, 101, 44, 32, 98, 114, 97, 110, 99, 104, 32, 49, 10};
.global .align 1 .b8 $str$7[30] = {83, 116, 97, 116, 101, 32, 52, 32, 111, 114, 32, 53, 32, 116, 111, 32, 55, 44, 32, 98, 114, 97, 110, 99, 104, 32, 51, 10, 32};
.global .align 1 .b8 $str$8[34] = {83, 116, 97, 116, 101, 32, 55, 32, 111, 114, 32, 57, 32, 111, 114, 32, 49, 49, 32, 116, 111, 32, 100, 101, 97, 100, 32, 115, 116, 97, 116, 101, 10};

.visible .entry _Z13extract_cordsPciiPib(
	.param .u64 .ptr .align 1 _Z13extract_cordsPciiPib_param_0,
	.param .u32 _Z13extract_cordsPciiPib_param_1,
	.param .u32 _Z13extract_cordsPciiPib_param_2,
	.param .u64 .ptr .align 1 _Z13extract_cordsPciiPib_param_3,
	.param .u8 _Z13extract_cordsPciiPib_param_4
)
{
	.local .align 8 .b8 	__local_depot0[8];
	.reg .b64 	%SP;
	.reg .b64 	%SPL;
	.reg .pred 	%p<180>;
	.reg .b16 	%rs<132>;
	.reg .b32 	%r<138>;
	.reg .b64 	%rd<62>;

	mov.u64 	%SPL, __local_depot0;
	cvta.local.u64 	%SP, %SPL;
	ld.param.u64 	%rd7, [_Z13extract_cordsPciiPib_param_0];
	ld.param.u32 	%r56, [_Z13extract_cordsPciiPib_param_2];
	ld.param.u64 	%rd6, [_Z13extract_cordsPciiPib_param_3];
	cvta.to.global.u64 	%rd1, %rd7;
	add.u64 	%rd8, %SP, 0;
	add.u64 	%rd2, %SPL, 0;
	mov.u32 	%r1, %ctaid.x;
	mul.lo.s32 	%r2, %r56, %r1;
	cvt.u64.u32 	%rd9, %r2;
	add.s64 	%rd10, %rd1, %rd9;
	ld.global.u8 	%rs37, [%rd10];
	setp.ne.s16 	%p14, %rs37, 65;
	@%p14 bra 	$L__BB0_71;
	add.s32 	%r57, %r2, 1;
	cvt.u64.u32 	%rd11, %r57;
	add.s64 	%rd12, %rd1, %rd11;
	ld.global.u8 	%rs38, [%rd12];
	setp.ne.s16 	%p15, %rs38, 84;
	@%p15 bra 	$L__BB0_71;
	add.s32 	%r58, %r2, 2;
	cvt.u64.u32 	%rd13, %r58;
	add.s64 	%rd14, %rd1, %rd13;
	ld.global.u8 	%rs39, [%rd14];
	setp.ne.s16 	%p16, %rs39, 79;
	@%p16 bra 	$L__BB0_71;
	add.s32 	%r59, %r2, 3;
	cvt.u64.u32 	%rd15, %r59;
	add.s64 	%rd16, %rd1, %rd15;
	ld.global.u8 	%rs40, [%rd16];
	setp.ne.s16 	%p17, %rs40, 77;
	@%p17 bra 	$L__BB0_71;
	add.s32 	%r135, %r2, 4;
	add.s32 	%r4, %r2, %r56;
	setp.ge.u32 	%p18, %r135, %r4;
	@%p18 bra 	$L__BB0_71;
	mul.lo.s32 	%r5, %r1, 6;
	cvta.to.global.u64 	%rd3, %rd6;
	mov.b32 	%r136, -1;
	mov.b32 	%r6, 0;
	mov.u64 	%rd20, $str;
	mov.u64 	%rd45, $str$7;
	mov.u64 	%rd32, $str$5;
$L__BB0_6:
	mov.u32 	%r8, %r135;
	cvt.s64.s32 	%rd17, %r8;
	add.s64 	%rd4, %rd1, %rd17;
	setp.gt.s32 	%p19, %r6, 3;
	@%p19 bra 	$L__BB0_27;
	setp.gt.s32 	%p25, %r6, 1;
	@%p25 bra 	$L__BB0_18;
	setp.eq.s32 	%p28, %r6, 0;
	@%p28 bra 	$L__BB0_41;
	setp.eq.s32 	%p29, %r6, 1;
	@%p29 bra 	$L__BB0_10;
	bra.uni 	$L__BB0_60;
$L__BB0_10:
	ld.global.u8 	%rs117, [%rd4];
$L__BB0_11:
	add.s16 	%rs45, %rs117, -58;
	and.b16  	%rs46, %rs45, 255;
	setp.lt.u16 	%p39, %rs46, 246;
	@%p39 bra 	$L__BB0_49;
	setp.ne.s32 	%p40, %r6, 0;
	@%p40 bra 	$L__BB0_14;
	st.local.u32 	[%rd2], %r1;
	cvta.global.u64 	%rd21, %rd20;
	{ // callseq 0, 0
	.param .b64 param0;
	st.param.b64 	[param0], %rd21;
	.param .b64 param1;
	st.param.b64 	[param1], %rd8;
	.param .b32 retval0;
	call.uni (retval0), 
	vprintf, 
	(
	param0, 
	param1
	);
	ld.param.b32 	%r64, [retval0];
	} // callseq 0
	ld.global.u8 	%rs117, [%rd4];
$L__BB0_14:
	add.s16 	%rs47, %rs117, -48;
	and.b16  	%rs48, %rs47, 255;
	setp.gt.u16 	%p41, %rs48, 9;
	mov.b32 	%r6, 2;
	mov.u32 	%r135, %r8;
	@%p41 bra 	$L__BB0_17;
	mov.b32 	%r120, 0;
	mov.u32 	%r135, %r8;
$L__BB0_16:
	add.s32 	%r135, %r135, 1;
	add.s32 	%r16, %r120, 1;
	cvt.u64.u32 	%rd23, %r120;
	add.s64 	%rd24, %rd4, %rd23;
	ld.global.u8 	%rs49, [%rd24+1];
	add.s16 	%rs50, %rs49, -48;
	and.b16  	%rs51, %rs50, 255;
	setp.lt.u16 	%p42, %rs51, 10;
	setp.lt.u32 	%p43, %r120, 6;
	and.pred  	%p44, %p42, %p43;
	mov.u32 	%r120, %r16;
	@%p44 bra 	$L__BB0_16;
$L__BB0_17:
	setp.lt.u32 	%p169, %r135, %r4;
	@%p169 bra 	$L__BB0_6;
	bra.uni 	$L__BB0_71;
$L__BB0_18:
	setp.eq.s32 	%p26, %r6, 2;
	@%p26 bra 	$L__BB0_61;
	setp.eq.s32 	%p27, %r6, 3;
	@%p27 bra 	$L__BB0_20;
	bra.uni 	$L__BB0_60;
$L__BB0_20:
	ld.global.u8 	%rs117, [%rd4];
$L__BB0_21:
	add.s16 	%rs60, %rs117, -91;
	and.b16  	%rs61, %rs60, 255;
	setp.lt.u16 	%p66, %rs61, 230;
	@%p66 bra 	$L__BB0_84;
	setp.ne.s32 	%p67, %r6, 2;
	@%p67 bra 	$L__BB0_24;
	cvta.global.u64 	%rd33, %rd32;
	{ // callseq 3, 0
	.param .b64 param0;
	st.param.b64 	[param0], %rd33;
	.param .b64 param1;
	st.param.b64 	[param1], 0;
	.param .b32 retval0;
	call.uni (retval0), 
	vprintf, 
	(
	param0, 
	param1
	);
	ld.param.b32 	%r78, [retval0];
	} // callseq 3
	ld.global.u8 	%rs117, [%rd4];
$L__BB0_24:
	add.s16 	%rs62, %rs117, -65;
	and.b16  	%rs63, %rs62, 255;
	setp.gt.u16 	%p68, %rs63, 25;
	mov.b32 	%r6, 4;
	mov.u32 	%r135, %r8;
	@%p68 bra 	$L__BB0_17;
	mov.b32 	%r123, 0;
	mov.u32 	%r135, %r8;
$L__BB0_26:
	add.s32 	%r135, %r135, 1;
	add.s32 	%r24, %r123, 1;
	cvt.u64.u32 	%rd34, %r123;
	add.s64 	%rd35, %rd4, %rd34;
	ld.global.u8 	%rs64, [%rd35+1];
	add.s16 	%rs65, %rs64, -65;
	and.b16  	%rs66, %rs65, 255;
	setp.lt.u16 	%p69, %rs66, 26;
	setp.lt.u32 	%p70, %r123, 3;
	and.pred  	%p71, %p69, %p70;
	mov.u32 	%r123, %r24;
	@%p71 bra 	$L__BB0_26;
	bra.uni 	$L__BB0_17;
$L__BB0_27:
	setp.gt.s32 	%p20, %r6, 5;
	@%p20 bra 	$L__BB0_34;
	setp.eq.s32 	%p23, %r6, 4;
	@%p23 bra 	$L__BB0_39;
	setp.eq.s32 	%p24, %r6, 5;
	@%p24 bra 	$L__BB0_30;
	bra.uni 	$L__BB0_60;
$L__BB0_30:
	ld.global.u8 	%rs117, [%rd4];
$L__BB0_31:
	add.s16 	%rs58, %rs117, -58;
	and.b16  	%rs59, %rs58, 255;
	setp.lt.u16 	%p62, %rs59, 246;
	@%p62 bra 	$L__BB0_72;
	setp.ne.s32 	%p63, %r6, 2;
	@%p63 bra 	$L__BB0_70;
	cvt.u32.u16 	%r73, %rs117;
	and.b32  	%r74, %r73, 255;
	st.local.u32 	[%rd2], %r74;
	mov.u64 	%rd29, $str$3;
	cvta.global.u64 	%rd30, %rd29;
	{ // callseq 2, 0
	.param .b64 param0;
	st.param.b64 	[param0], %rd30;
	.param .b64 param1;
	st.param.b64 	[param1], %rd8;
	.param .b32 retval0;
	call.uni (retval0), 
	vprintf, 
	(
	param0, 
	param1
	);
	ld.param.b32 	%r75, [retval0];
	} // callseq 2
	bra.uni 	$L__BB0_71;
$L__BB0_34:
	setp.eq.s32 	%p21, %r6, 6;
	@%p21 bra 	$L__BB0_40;
	setp.eq.s32 	%p22, %r6, 10;
	@%p22 bra 	$L__BB0_36;
	bra.uni 	$L__BB0_60;
$L__BB0_36:
	ld.global.u8 	%rs117, [%rd4];
$L__BB0_37:
	add.s16 	%rs52, %rs117, -58;
	and.b16  	%rs53, %rs52, 255;
	setp.gt.u16 	%p46, %rs53, 245;
	@%p46 bra 	$L__BB0_54;
	mov.u64 	%rd40, $str$2;
	cvta.global.u64 	%rd41, %rd40;
	{ // callseq 5, 0
	.param .b64 param0;
	st.param.b64 	[param0], %rd41;
	.param .b64 param1;
	st.param.b64 	[param1], 0;
	.param .b32 retval0;
	call.uni (retval0), 
	vprintf, 
	(
	param0, 
	param1
	);
	ld.param.b32 	%r88, [retval0];
	} // callseq 5
	bra.uni 	$L__BB0_71;
$L__BB0_39:
	ld.global.u8 	%rs117, [%rd4];
	bra.uni 	$L__BB0_89;
$L__BB0_40:
	ld.global.u8 	%rs117, [%rd4];
	bra.uni 	$L__BB0_85;
$L__BB0_41:
	ld.global.u8 	%rs117, [%rd4];
	add.s16 	%rs42, %rs117, -9;
	setp.lt.u16 	%p30, %rs42, 5;
	@%p30 bra 	$L__BB0_43;
	setp.ne.s16 	%p31, %rs117, 32;
	@%p31 bra 	$L__BB0_11;
$L__BB0_43:
	mov.b32 	%r117, 0;
	mov.u32 	%r135, %r8;
$L__BB0_44:
	mov.pred 	%p170, -1;
	add.s16 	%rs44, %rs117, -9;
	setp.lt.u16 	%p33, %rs44, 5;
	@%p33 bra 	$L__BB0_47;
	setp.eq.s16 	%p34, %rs117, 32;
	@%p34 bra 	$L__BB0_47;
	mov.pred 	%p170, 0;
$L__BB0_47:
	setp.gt.u32 	%p36, %r117, 5;
	not.pred 	%p37, %p170;
	mov.b32 	%r6, 1;
	or.pred  	%p38, %p37, %p36;
	@%p38 bra 	$L__BB0_17;
	add.s32 	%r135, %r135, 1;
	add.s32 	%r12, %r117, 1;
	cvt.u64.u32 	%rd18, %r117;
	add.s64 	%rd19, %rd4, %rd18;
	ld.global.u8 	%rs117, [%rd19+1];
	mov.u32 	%r117, %r12;
	bra.uni 	$L__BB0_44;
$L__BB0_49:
	setp.ne.s32 	%p45, %r6, 0;
	@%p45 bra 	$L__BB0_37;
	add.s16 	%rs76, %rs117, -9;
	setp.lt.u16 	%p88, %rs76, 5;
	@%p88 bra 	$L__BB0_60;
	setp.eq.s16 	%p89, %rs117, 32;
	@%p89 bra 	$L__BB0_60;
	add.s16 	%rs77, %rs117, -91;
	and.b16  	%rs78, %rs77, 255;
	setp.gt.u16 	%p90, %rs78, 229;
	@%p90 bra 	$L__BB0_60;
	st.local.u32 	[%rd2], %r1;
	mov.u64 	%rd42, $str$1;
	cvta.global.u64 	%rd43, %rd42;
	{ // callseq 6, 0
	.param .b64 param0;
	st.param.b64 	[param0], %rd43;
	.param .b64 param1;
	st.param.b64 	[param1], %rd8;
	.param .b32 retval0;
	call.uni (retval0), 
	vprintf, 
	(
	param0, 
	param1
	);
	ld.param.b32 	%r90, [retval0];
	} // callseq 6
	bra.uni 	$L__BB0_71;
$L__BB0_54:
	setp.gt.s32 	%p47, %r6, 3;
	@%p47 bra 	$L__BB0_57;
	setp.eq.s32 	%p51, %r6, 2;
	@%p51 bra 	$L__BB0_62;
	setp.eq.s32 	%p52, %r6, 3;
	@%p52 bra 	$L__BB0_21;
	bra.uni 	$L__BB0_60;
$L__BB0_57:
	setp.eq.s32 	%p48, %r6, 4;
	@%p48 bra 	$L__BB0_89;
	setp.eq.s32 	%p49, %r6, 5;
	@%p49 bra 	$L__BB0_31;
	setp.eq.s32 	%p50, %r6, 6;
	@%p50 bra 	$L__BB0_85;
$L__BB0_60:
	setp.eq.s32 	%p173, %r6, 5;
	bra.uni 	$L__BB0_77;
$L__BB0_61:
	ld.global.u8 	%rs117, [%rd4];
$L__BB0_62:
	add.s16 	%rs55, %rs117, -9;
	setp.lt.u16 	%p53, %rs55, 5;
	@%p53 bra 	$L__BB0_64;
	setp.ne.s16 	%p54, %rs117, 32;
	@%p54 bra 	$L__BB0_31;
$L__BB0_64:
	mov.b32 	%r122, 0;
	mov.u32 	%r135, %r8;
$L__BB0_65:
	mov.pred 	%p171, -1;
	add.s16 	%rs57, %rs117, -9;
	setp.lt.u16 	%p56, %rs57, 5;
	@%p56 bra 	$L__BB0_68;
	setp.eq.s16 	%p57, %rs117, 32;
	@%p57 bra 	$L__BB0_68;
	mov.pred 	%p171, 0;
$L__BB0_68:
	setp.gt.u32 	%p59, %r122, 8;
	not.pred 	%p60, %p171;
	mov.b32 	%r6, 3;
	or.pred  	%p61, %p60, %p59;
	@%p61 bra 	$L__BB0_17;
	add.s32 	%r19, %r135, 1;
	add.s32 	%r122, %r122, 1;
	cvt.s64.s32 	%rd25, %r135;
	add.s64 	%rd26, %rd1, %rd25;
	ld.global.u8 	%rs117, [%rd26+1];
	mov.u32 	%r135, %r19;
	bra.uni 	$L__BB0_65;
$L__BB0_70:
	mov.u64 	%rd27, $str$4;
	cvta.global.u64 	%rd28, %rd27;
	{ // callseq 1, 0
	.param .b64 param0;
	st.param.b64 	[param0], %rd28;
	.param .b64 param1;
	st.param.b64 	[param1], 0;
	.param .b32 retval0;
	call.uni (retval0), 
	vprintf, 
	(
	param0, 
	param1
	);
	ld.param.b32 	%r71, [retval0];
	} // callseq 1
$L__BB0_71:
	ret;
$L__BB0_72:
	add.s32 	%r77, %r6, -2;
	setp.lt.u32 	%p64, %r77, 2;
	@%p64 bra 	$L__BB0_21;
	setp.eq.s32 	%p65, %r6, 4;
	@%p65 bra 	$L__BB0_89;
$L__BB0_74:
	add.s16 	%rs72, %rs117, -9;
	setp.lt.u16 	%p77, %rs72, 5;
	@%p77 bra 	$L__BB0_91;
	setp.eq.s16 	%p78, %rs117, 32;
	@%p78 bra 	$L__BB0_91;
	setp.eq.s32 	%p87, %r6, 4;
	mov.pred 	%p173, -1;
	@%p87 bra 	$L__BB0_77;
	bra.uni 	$L__BB0_60;
$L__BB0_77:
	setp.ne.s32 	%p91, %r6, 6;
	not.pred 	%p92, %p173;
	and.pred  	%p93, %p92, %p91;
	@%p93 bra 	$L__BB0_97;
	ld.global.u8 	%rs129, [%rd4];
	add.s16 	%rs79, %rs129, -91;
	and.b16  	%rs80, %rs79, 255;
	setp.lt.u16 	%p94, %rs80, 230;
	@%p94 bra 	$L__BB0_97;
	and.b32  	%r92, %r6, -2;
	setp.ne.s32 	%p95, %r92, 4;
	@%p95 bra 	$L__BB0_81;
	cvta.global.u64 	%rd46, %rd45;
	{ // callseq 7, 0
	.param .b64 param0;
	st.param.b64 	[param0], %rd46;
	.param .b64 param1;
	st.param.b64 	[param1], 0;
	.param .b32 retval0;
	call.uni (retval0), 
	vprintf, 
	(
	param0, 
	param1
	);
	ld.param.b32 	%r93, [retval0];
	} // callseq 7
	ld.global.u8 	%rs129, [%rd4];
$L__BB0_81:
	add.s16 	%rs81, %rs129, -65;
	and.b16  	%rs82, %rs81, 255;
	setp.gt.u16 	%p96, %rs82, 25;
	mov.b32 	%r6, 7;
	mov.u32 	%r135, %r8;
	@%p96 bra 	$L__BB0_17;
	mov.b32 	%r127, 0;
	mov.u32 	%r135, %r8;
$L__BB0_83:
	add.s32 	%r135, %r135, 1;
	add.s32 	%r33, %r127, 1;
	cvt.u64.u32 	%rd47, %r127;
	add.s64 	%rd48, %rd4, %rd47;
	ld.global.u8 	%rs83, [%rd48+1];
	add.s16 	%rs84, %rs83, -65;
	and.b16  	%rs85, %rs84, 255;
	setp.lt.u16 	%p97, %rs85, 26;
	setp.lt.u32 	%p98, %r127, 2;
	and.pred  	%p99, %p97, %p98;
	mov.u32 	%r127, %r33;
	@%p99 bra 	$L__BB0_83;
	bra.uni 	$L__BB0_17;
$L__BB0_84:
	setp.ne.s32 	%p72, %r6, 3;
	@%p72 bra 	$L__BB0_60;
$L__BB0_85:
	add.s16 	%rs67, %rs117, -91;
	and.b16  	%rs68, %rs67, 255;
	setp.gt.u16 	%p73, %rs68, 229;
	@%p73 bra 	$L__BB0_87;
	mov.u64 	%rd38, $str$6;
	cvta.global.u64 	%rd39, %rd38;
	{ // callseq 4, 0
	.param .b64 param0;
	st.param.b64 	[param0], %rd39;
	.param .b64 param1;
	st.param.b64 	[param1], 0;
	.param .b32 retval0;
	call.uni (retval0), 
	vprintf, 
	(
	param0, 
	param1
	);
	ld.param.b32 	%r86, [retval0];
	} // callseq 4
	bra.uni 	$L__BB0_71;
$L__BB0_87:
	setp.eq.s32 	%p74, %r6, 5;
	@%p74 bra 	$L__BB0_74;
	setp.ne.s32 	%p75, %r6, 4;
	@%p75 bra 	$L__BB0_60;
$L__BB0_89:
	add.s16 	%rs69, %rs117, -58;
	and.b16  	%rs70, %rs69, 255;
	setp.lt.u16 	%p76, %rs70, 246;
	@%p76 bra 	$L__BB0_74;
	add.s32 	%r135, %r8, 1;
	mov.b32 	%r6, 5;
	bra.uni 	$L__BB0_17;
$L__BB0_91:
	mov.b32 	%r126, 0;
	mov.u32 	%r135, %r8;
$L__BB0_92:
	mov.pred 	%p172, -1;
	add.s16 	%rs74, %rs117, -9;
	setp.lt.u16 	%p80, %rs74, 5;
	@%p80 bra 	$L__BB0_95;
	setp.eq.s16 	%p81, %rs117, 32;
	@%p81 bra 	$L__BB0_95;
	mov.pred 	%p172, 0;
$L__BB0_95:
	setp.gt.u32 	%p83, %r126, 5;
	not.pred 	%p84, %p172;
	mov.b32 	%r6, 6;
	or.pred  	%p85, %p84, %p83;
	@%p85 bra 	$L__BB0_17;
	add.s32 	%r28, %r135, 1;
	add.s32 	%r126, %r126, 1;
	cvt.s64.s32 	%rd36, %r135;
	add.s64 	%rd37, %rd1, %rd36;
	ld.global.u8 	%rs117, [%rd37+1];
	mov.u32 	%r135, %r28;
	bra.uni 	$L__BB0_92;
$L__BB0_97:
	setp.ne.s32 	%p100, %r6, 7;
	@%p100 bra 	$L__BB0_101;
	ld.global.u8 	%rs86, [%rd4];
	mov.pred 	%p174, -1;
	add.s16 	%rs87, %rs86, -9;
	setp.lt.u16 	%p102, %rs87, 5;
	@%p102 bra 	$L__BB0_100;
	setp.ne.s16 	%p103, %rs86, 32;
	@%p103 bra 	$L__BB0_102;
$L__BB0_100:
	add.s32 	%r135, %r8, 1;
	mov.b32 	%r6, 8;
	bra.uni 	$L__BB0_17;
$L__BB0_101:
	setp.eq.s32 	%p174, %r6, 9;
$L__BB0_102:
	setp.ne.s32 	%p104, %r6, 11;
	not.pred 	%p105, %p174;
	and.pred  	%p106, %p105, %p104;
	@%p106 bra 	$L__BB0_106;
	ld.global.u8 	%rs88, [%rd4];
	add.s16 	%rs89, %rs88, -9;
	setp.lt.u16 	%p107, %rs89, 5;
	@%p107 bra 	$L__BB0_106;
	setp.eq.s16 	%p108, %rs88, 32;
	@%p108 bra 	$L__BB0_106;
	mov.u64 	%rd60, $str$8;
	cvta.global.u64 	%rd61, %rd60;
	{ // callseq 8, 0
	.param .b64 param0;
	st.param.b64 	[param0], %rd61;
	.param .b64 param1;
	st.param.b64 	[param1], 0;
	.param .b32 retval0;
	call.uni (retval0), 
	vprintf, 
	(
	param0, 
	param1
	);
	ld.param.b32 	%r112, [retval0];
	} // callseq 8
	bra.uni 	$L__BB0_71;
$L__BB0_106:
	mov.pred 	%p177, 0;
	setp.gt.s32 	%p110, %r6, 9;
	@%p110 bra 	$L__BB0_117;
	setp.eq.s32 	%p114, %r6, 8;
	@%p114 bra 	$L__BB0_126;
	setp.eq.s32 	%p115, %r6, 9;
	@%p115 bra 	$L__BB0_109;
	bra.uni 	$L__BB0_122;
$L__BB0_109:
	ld.global.u8 	%rs130, [%rd4];
	add.s16 	%rs103, %rs130, -9;
	setp.lt.u16 	%p134, %rs103, 5;
	@%p134 bra 	$L__BB0_111;
	setp.ne.s16 	%p135, %rs130, 32;
	@%p135 bra 	$L__BB0_122;
$L__BB0_111:
	mov.b32 	%r129, 0;
$L__BB0_112:
	mov.pred 	%p175, -1;
	add.s16 	%rs105, %rs130, -9;
	setp.lt.u16 	%p137, %rs105, 5;
	@%p137 bra 	$L__BB0_115;
	setp.eq.s16 	%p138, %rs130, 32;
	@%p138 bra 	$L__BB0_115;
	mov.pred 	%p175, 0;
$L__BB0_115:
	setp.gt.u32 	%p140, %r129, 3;
	not.pred 	%p141, %p175;
	add.s32 	%r135, %r129, %r8;
	mov.b32 	%r6, 10;
	or.pred  	%p142, %p141, %p140;
	@%p142 bra 	$L__BB0_17;
	add.s32 	%r38, %r129, 1;
	cvt.u64.u32 	%rd53, %r129;
	add.s64 	%rd54, %rd4, %rd53;
	ld.global.u8 	%rs130, [%rd54+1];
	mov.u32 	%r129, %r38;
	bra.uni 	$L__BB0_112;
$L__BB0_117:
	setp.eq.s32 	%p111, %r6, 10;
	@%p111 bra 	$L__BB0_128;
	setp.eq.s32 	%p112, %r6, 11;
	@%p112 bra 	$L__BB0_131;
	setp.eq.s32 	%p113, %r6, 12;
	@%p113 bra 	$L__BB0_120;
	bra.uni 	$L__BB0_122;
$L__BB0_120:
	ld.global.u8 	%rs36, [%rd4];
	setp.eq.s16 	%p117, %rs36, 45;
	mov.pred 	%p177, -1;
	@%p117 bra 	$L__BB0_122;
	add.s16 	%rs90, %rs36, -48;
	and.b16  	%rs91, %rs90, 255;
	setp.lt.u16 	%p177, %rs91, 10;
$L__BB0_122:
	setp.gt.s32 	%p145, %r136, 1;
	not.pred 	%p146, %p177;
	or.pred  	%p147, %p146, %p145;
	@%p147 bra 	$L__BB0_139;
	add.s32 	%r136, %r136, 1;
	sub.s32 	%r108, %r8, %r2;
	shl.b32 	%r109, %r136, 1;
	add.s32 	%r110, %r109, %r5;
	mul.wide.u32 	%rd57, %r110, 4;
	add.s64 	%rd5, %rd3, %rd57;
	st.global.u32 	[%rd5], %r108;
	mov.b32 	%r133, 0;
$L__BB0_124:
	mov.u32 	%r46, %r8;
	add.s32 	%r8, %r46, 1;
	cvt.s64.s32 	%rd58, %r46;
	add.s64 	%rd59, %rd1, %rd58;
	ld.global.u8 	%rs113, [%rd59+1];
	add.s16 	%rs114, %rs113, -48;
	and.b16  	%rs115, %rs114, 255;
	setp.lt.u16 	%p164, %rs115, 10;
	setp.eq.s16 	%p165, %rs113, 46;
	or.pred  	%p166, %p164, %p165;
	setp.lt.u32 	%p167, %r133, 19;
	and.pred  	%p168, %p166, %p167;
	add.s32 	%r133, %r133, 1;
	@%p168 bra 	$L__BB0_124;
	sub.s32 	%r111, %r46, %r2;
	st.global.u32 	[%rd5+4], %r111;
	mov.u32 	%r135, %r8;
	bra.uni 	$L__BB0_17;
$L__BB0_126:
	ld.global.u8 	%rs106, [%rd4];
	add.s16 	%rs107, %rs106, -91;
	and.b16  	%rs108, %rs107, 255;
	setp.lt.u16 	%p144, %rs108, 230;
	@%p144 bra 	$L__BB0_122;
	add.s32 	%r135, %r8, 1;
	mov.b32 	%r6, 9;
	bra.uni 	$L__BB0_17;
$L__BB0_128:
	ld.global.u8 	%rs96, [%rd4];
	add.s16 	%rs97, %rs96, -58;
	and.b16  	%rs98, %rs97, 255;
	setp.lt.u16 	%p129, %rs98, 246;
	@%p129 bra 	$L__BB0_122;
	mov.b32 	%r130, 0;
$L__BB0_130:
	add.s32 	%r40, %r130, 1;
	add.s32 	%r135, %r40, %r8;
	cvt.u64.u32 	%rd51, %r130;
	add.s64 	%rd52, %rd4, %rd51;
	ld.global.u8 	%rs99, [%rd52+1];
	add.s16 	%rs100, %rs99, -48;
	and.b16  	%rs101, %rs100, 255;
	setp.lt.u16 	%p130, %rs101, 10;
	setp.lt.u32 	%p131, %r130, 7;
	and.pred  	%p132, %p130, %p131;
	mov.b32 	%r6, 11;
	mov.u32 	%r130, %r40;
	@%p132 bra 	$L__BB0_130;
	bra.uni 	$L__BB0_17;
$L__BB0_131:
	ld.global.u8 	%rs131, [%rd4];
	add.s16 	%rs93, %rs131, -9;
	setp.lt.u16 	%p119, %rs93, 5;
	@%p119 bra 	$L__BB0_133;
	setp.ne.s16 	%p120, %rs131, 32;
	@%p120 bra 	$L__BB0_122;
$L__BB0_133:
	mov.b32 	%r131, 0;
$L__BB0_134:
	mov.pred 	%p176, -1;
	add.s16 	%rs95, %rs131, -9;
	setp.lt.u16 	%p122, %rs95, 5;
	@%p122 bra 	$L__BB0_137;
	setp.eq.s16 	%p123, %rs131, 32;
	@%p123 bra 	$L__BB0_137;
	mov.pred 	%p176, 0;
$L__BB0_137:
	setp.gt.u32 	%p125, %r131, 18;
	not.pred 	%p126, %p176;
	add.s32 	%r135, %r131, %r8;
	mov.b32 	%r6, 12;
	or.pred  	%p127, %p126, %p125;
	@%p127 bra 	$L__BB0_17;
	add.s32 	%r44, %r131, 1;
	cvt.u64.u32 	%rd49, %r131;
	add.s64 	%rd50, %rd4, %rd49;
	ld.global.u8 	%rs131, [%rd50+1];
	mov.u32 	%r131, %r44;
	bra.uni 	$L__BB0_134;
$L__BB0_139:
	setp.ne.s32 	%p149, %r6, 12;
	mov.pred 	%p148, 0;
	mov.pred 	%p178, %p148;
	@%p149 bra 	$L__BB0_143;
	ld.global.u8 	%rs109, [%rd4];
	mov.pred 	%p178, -1;
	add.s16 	%rs110, %rs109, -9;
	setp.lt.u16 	%p151, %rs110, 5;
	@%p151 bra 	$L__BB0_143;
	setp.eq.s16 	%p152, %rs109, 32;
	@%p152 bra 	$L__BB0_143;
	mov.pred 	%p178, %p148;
$L__BB0_143:
	setp.gt.s32 	%p154, %r136, 2;
	not.pred 	%p155, %p178;
	or.pred  	%p156, %p155, %p154;
	@%p156 bra 	$L__BB0_71;
	mov.b32 	%r134, 0;
$L__BB0_145:
	add.s32 	%r135, %r134, %r8;
	cvt.s64.s32 	%rd55, %r135;
	add.s64 	%rd56, %rd1, %rd55;
	ld.global.u8 	%rs111, [%rd56];
	mov.pred 	%p179, -1;
	add.s16 	%rs112, %rs111, -9;
	setp.lt.u16 	%p158, %rs112, 5;
	@%p158 bra 	$L__BB0_148;
	setp.eq.s16 	%p159, %rs111, 32;
	@%p159 bra 	$L__BB0_148;
	mov.pred 	%p179, 0;
$L__BB0_148:
	setp.gt.u32 	%p161, %r134, 9;
	not.pred 	%p162, %p179;
	or.pred  	%p163, %p162, %p161;
	@%p163 bra 	$L__BB0_17;
	add.s32 	%r134, %r134, 1;
	bra.uni 	$L__BB0_145;

}


// ===== COMPILED SASS (sm_100) =====

	.target	sm_100

	.elftype	@"ET_EXEC"


//--------------------- .note.nv.tkinfo           --------------------------
	.section	.note.nv.tkinfo,"",@"SHT_NOTE"
	.sectionflags	@"SHF_NOTE_NV_TKINFO"
	.tkinfo
        /*0018*/ 	.word	0x00000002
        /*0030*/ 	.string	""
        /*0030*/ 	.string	"ptxas"
        /*0030*/ 	.string	"Cuda compilation tools, release 13.0, V13.0.88"
        /*0030*/ 	.string	"Build cuda_13.0.r13.0/compiler.36424714_0"
        /*0030*/ 	.string	"-arch sm_100 -m 64 "



//--------------------- .note.nv.cuinfo           --------------------------
	.section	.note.nv.cuinfo,"",@"SHT_NOTE"
	.sectionflags	@"SHF_NOTE_NV_CUINFO"
        /*0018*/ 	.short	0x0002
        /*001a*/ 	.short	0x0064
        /*001c*/ 	.short	0x0082
	.zero		2


//--------------------- .nv.info                  --------------------------
	.section	.nv.info,"",@"SHT_CUDA_INFO"
	.align	4


	//----- nvinfo : EIATTR_REGCOUNT
	.align		4
        /*0000*/ 	.byte	0x04, 0x2f
        /*0002*/ 	.short	(.L_10 - .L_9)
	.align		4
.L_9:
        /*0004*/ 	.word	index@(_Z13extract_cordsPciiPib)
        /*0008*/ 	.word	0x00000018


	//----- nvinfo : EIATTR_FRAME_SIZE
	.align		4
.L_10:
        /*000c*/ 	.byte	0x04, 0x11
        /*000e*/ 	.short	(.L_12 - .L_11)
	.align		4
.L_11:
        /*0010*/ 	.word	index@(_Z13extract_cordsPciiPib)
        /*0014*/ 	.word	0x00000008


	//----- nvinfo : EIATTR_MIN_STACK_SIZE
	.align		4
.L_12:
        /*0018*/ 	.byte	0x04, 0x12
        /*001a*/ 	.short	(.L_14 - .L_13)
	.align		4
.L_13:
        /*001c*/ 	.word	index@(_Z13extract_cordsPciiPib)
        /*0020*/ 	.word	0x00000008
.L_14:


//--------------------- .nv.compat                --------------------------
	.section	.nv.compat,"",@"SHT_CUDA_COMPAT_INFO"
	.align	4
        /*0000*/ 	.byte	0x02, 0x09, 0x00, 0x00, 0x02, 0x02, 0x01, 0x00, 0x02, 0x05, 0x05, 0x00, 0x03, 0x07, 0x01, 0x01
        /*0010*/ 	.byte	0x02, 0x03, 0x00, 0x00, 0x02, 0x06, 0x01, 0x00, 0x04, 0x0b, 0x08, 0x00, 0x09, 0x00, 0x00, 0x00
        /*0020*/ 	.byte	0x00, 0x00, 0x00, 0x00


//--------------------- .nv.info._Z13extract_cordsPciiPib --------------------------
	.section	.nv.info._Z13extract_cordsPciiPib,"",@"SHT_CUDA_INFO"
	.sectionflags	@""
	.align	4


	//----- nvinfo : EIATTR_CUDA_API_VERSION
	.align		4
        /*0000*/ 	.byte	0x04, 0x37
        /*0002*/ 	.short	(.L_16 - .L_15)
.L_15:
        /*0004*/ 	.word	0x00000082


	//----- nvinfo : EIATTR_KPARAM_INFO
	.align		4
.L_16:
        /*0008*/ 	.byte	0x04, 0x17
        /*000a*/ 	.short	(.L_18 - .L_17)
.L_17:
        /*000c*/ 	.word	0x00000000
        /*0010*/ 	.short	0x0004
        /*0012*/ 	.short	0x0018
        /*0014*/ 	.byte	0x00, 0xf0, 0x05, 0x00


	//----- nvinfo : EIATTR_KPARAM_INFO
	.align		4
.L_18:
        /*0018*/ 	.byte	0x04, 0x17
        /*001a*/ 	.short	(.L_20 - .L_19)
.L_19:
        /*001c*/ 	.word	0x00000000
        /*0020*/ 	.short	0x0003
        /*0022*/ 	.short	0x0010
        /*0024*/ 	.byte	0x00, 0xf5, 0x21, 0x00


	//----- nvinfo : EIATTR_KPARAM_INFO
	.align		4
.L_20:
        /*0028*/ 	.byte	0x04, 0x17
        /*002a*/ 	.short	(.L_22 - .L_21)
.L_21:
        /*002c*/ 	.word	0x00000000
        /*0030*/ 	.short	0x0002
        /*0032*/ 	.short	0x000c
        /*0034*/ 	.byte	0x00, 0xf0, 0x11, 0x00


	//----- nvinfo : EIATTR_KPARAM_INFO
	.align		4
.L_22:
        /*0038*/ 	.byte	0x04, 0x17
        /*003a*/ 	.short	(.L_24 - .L_23)
.L_23:
        /*003c*/ 	.word	0x00000000
        /*0040*/ 	.short	0x0001
        /*0042*/ 	.short	0x0008
        /*0044*/ 	.byte	0x00, 0xf0, 0x11, 0x00


	//----- nvinfo : EIATTR_KPARAM_INFO
	.align		4
.L_24:
        /*0048*/ 	.byte	0x04, 0x17
        /*004a*/ 	.short	(.L_26 - .L_25)
.L_25:
        /*004c*/ 	.word	0x00000000
        /*0050*/ 	.short	0x0000
        /*0052*/ 	.short	0x0000
        /*0054*/ 	.byte	0x00, 0xf5, 0x21, 0x00


	//----- nvinfo : EIATTR_SPARSE_MMA_MASK
	.align		4
.L_26:
        /*0058*/ 	.byte	0x03, 0x50
        /*005a*/ 	.short	0x0000


	//----- nvinfo : EIATTR_MAXREG_COUNT
	.align		4
        /*005c*/ 	.byte	0x03, 0x1b
        /*005e*/ 	.short	0x00ff


	//----- nvinfo : EIATTR_EXTERNS
	.align		4
        /*0060*/ 	.byte	0x04, 0x0f
        /*0062*/ 	.short	(.L_28 - .L_27)


	//   ....[0]....
	.align		4
.L_27:
        /*0064*/ 	.word	index@(vprintf)


	//----- nvinfo : EIATTR_MERCURY_ISA_VERSION
	.align		4
.L_28:
        /*0068*/ 	.byte	0x03, 0x5f
        /*006a*/ 	.short	0x0101


	//----- nvinfo : EIATTR_VRC_CTA_INIT_COUNT
	.align		4
        /*006c*/ 	.byte	0x02, 0x4a
	.zero		1
	.zero		1


	//----- nvinfo : EIATTR_SYSCALL_OFFSETS
	.align		4
        /*0070*/ 	.byte	0x04, 0x46
        /*0072*/ 	.short	(.L_30 - .L_29)


	//   ....[0]....
.L_29:
        /*0074*/ 	.word	0x000006e0


	//   ....[1]....
        /*0078*/ 	.word	0x000009c0


	//   ....[2]....
        /*007c*/ 	.word	0x00000fd0


	//   ....[3]....
        /*0080*/ 	.word	0x00001240


	//   ....[4]....
        /*0084*/ 	.word	0x000012d0


	//   ....[5]....
        /*0088*/ 	.word	0x00001360


	//   ....[6]....
        /*008c*/ 	.word	0x00001640


	//   ....[7]....
        /*0090*/ 	.word	0x00002380


	//   ....[8]....
        /*0094*/ 	.word	0x00002560


	//----- nvinfo : EIATTR_EXIT_INSTR_OFFSETS
	.align		4
.L_30:
        /*0098*/ 	.byte	0x04, 0x1c
        /*009a*/ 	.short	(.L_32 - .L_31)


	//   ....[0]....
.L_31:
        /*009c*/ 	.word	0x000000e0


	//   ....[1]....
        /*00a0*/ 	.word	0x00000180


	//   ....[2]....
        /*00a4*/ 	.word	0x00000200


	//   ....[3]....
        /*00a8*/ 	.word	0x00000280


	//   ....[4]....
        /*00ac*/ 	.word	0x000002e0


	//   ....[5]....
        /*00b0*/ 	.word	0x000009d0


	//   ....[6]....
        /*00b4*/ 	.word	0x00001250


	//   ....[7]....
        /*00b8*/ 	.word	0x000012e0


	//   ....[8]....
        /*00bc*/ 	.word	0x00001370


	//   ....[9]....
        /*00c0*/ 	.word	0x000021f0


	//   ....[10]....
        /*00c4*/ 	.word	0x00002390


	//   ....[11]....
        /*00c8*/ 	.word	0x000024e0


	//   ....[12]....
        /*00cc*/ 	.word	0x00002570


	//----- nvinfo : EIATTR_INDIRECT_BRANCH_TARGETS
	.align		4
.L_32:
        /*00d0*/ 	.byte	0x04, 0x34
        /*00d2*/ 	.short	(.L_34 - .L_33)


	//   ....[0]....
.L_33:
        /*00d4*/ 	.word	.L_x_81@srel
        /*00d8*/ 	.short	0x0
        /*00da*/ 	.short	0x0
        /*00dc*/ 	.word	0x3
        /*00e0*/ 	.word	.L_x_82@srel
        /*00e4*/ 	.word	.L_x_83@srel
        /*00e8*/ 	.word	.L_x_15@srel


	//   ....[1]....
        /*00ec*/ 	.word	.L_x_85@srel
        /*00f0*/ 	.short	0x0
        /*00f2*/ 	.short	0x0
        /*00f4*/ 	.word	0x3
        /*00f8*/ 	.word	.L_x_86@srel
        /*00fc*/ 	.word	.L_x_87@srel
        /*0100*/ 	.word	.L_x_15@srel


	//   ....[2]....
        /*0104*/ 	.word	.L_x_89@srel
        /*0108*/ 	.short	0x0
        /*010a*/ 	.short	0x0
        /*010c*/ 	.word	0x3
        /*0110*/ 	.word	.L_x_90@srel
        /*0114*/ 	.word	.L_x_91@srel
        /*0118*/ 	.word	.L_x_15@srel


	//   ....[3]....
        /*011c*/ 	.word	.L_x_93@srel
        /*0120*/ 	.short	0x0
        /*0122*/ 	.short	0x0
        /*0124*/ 	.word	0x6
        /*0128*/ 	.word	.L_x_94@srel
        /*012c*/ 	.word	.L_x_15@srel
        /*0130*/ 	.word	.L_x_15@srel
        /*0134*/ 	.word	.L_x_15@srel
        /*0138*/ 	.word	.L_x_98@srel
        /*013c*/ 	.word	.L_x_15@srel


	//   ....[4]....
        /*0140*/ 	.word	.L_x_100@srel
        /*0144*/ 	.short	0x0
        /*0146*/ 	.short	0x0
        /*0148*/ 	.word	0x3
        /*014c*/ 	.word	.L_x_18@srel
        /*0150*/ 	.word	.L_x_17@srel
        /*0154*/ 	.word	.L_x_15@srel


	//   ....[5]....
        /* <DEDUP_REMOVED lines=8> */


	//   ....[6]....
        /*0174*/ 	.word	.L_x_109@srel
        /*0178*/ 	.short	0x0
        /*017a*/ 	.short	0x0
        /*017c*/ 	.word	0x3
        /*0180*/ 	.word	.L_x_110@srel
        /*0184*/ 	.word	.L_x_111@srel
        /*0188*/ 	.word	.L_x_57@srel


	//   ....[7]....
        /* <DEDUP_REMOVED lines=8> */


	//----- nvinfo : EIATTR_CRS_STACK_SIZE
	.align		4
.L_34:
        /*01a8*/ 	.byte	0x04, 0x1e
        /*01aa*/ 	.short	(.L_36 - .L_35)
.L_35:
        /*01ac*/ 	.word	0x00000000


	//----- nvinfo : EIATTR_CBANK_PARAM_SIZE
	.align		4
.L_36:
        /*01b0*/ 	.byte	0x03, 0x19
        /*01b2*/ 	.short	0x0019


	//----- nvinfo : EIATTR_PARAM_CBANK
	.align		4
        /*01b4*/ 	.byte	0x04, 0x0a
        /*01b6*/ 	.short	(.L_38 - .L_37)
	.align		4
.L_37:
        /*01b8*/ 	.word	index@(.nv.constant0._Z13extract_cordsPciiPib)
        /*01bc*/ 	.short	0x0380
        /*01be*/ 	.short	0x0019


	//----- nvinfo : EIATTR_SW_WAR
	.align		4
.L_38:
        /*01c0*/ 	.byte	0x04, 0x36
        /*01c2*/ 	.short	(.L_40 - .L_39)
.L_39:
        /*01c4*/ 	.word	0x00000008
.L_40:


//--------------------- .nv.callgraph             --------------------------
	.section	.nv.callgraph,"",@"SHT_CUDA_CALLGRAPH"
	.align	4
	.sectionentsize	8
	.align		4
        /*0000*/ 	.word	0x00000000
	.align		4
        /*0004*/ 	.word	0xffffffff
	.align		4
        /*0008*/ 	.word	index@(_Z13extract_cordsPciiPib)
	.align		4
        /*000c*/ 	.word	index@(vprintf)
	.align		4
        /*0010*/ 	.word	0x00000000
	.align		4
        /*0014*/ 	.word	0xfffffffe
	.align		4
        /*0018*/ 	.word	0x00000000
	.align		4
        /*001c*/ 	.word	0xfffffffd
	.align		4
        /*0020*/ 	.word	0x00000000
	.align		4
        /*0024*/ 	.word	0xfffffffc


//--------------------- .nv.constant4             --------------------------
	.section	.nv.constant4,"a",@progbits
	.align	8
	.align		8
.nv.constant4:
        /*0000*/ 	.dword	vprintf
	.align		8
        /*0008*/ 	.dword	$str
	.align		8
        /*0010*/ 	.dword	$str$1
	.align		8
        /*0018*/ 	.dword	$str$2
	.align		8
        /*0020*/ 	.dword	$str$3
	.align		8
        /*0028*/ 	.dword	$str$4
	.align		8
        /*0030*/ 	.dword	$str$5
	.align		8
        /*0038*/ 	.dword	$str$6
	.align		8
        /*0040*/ 	.dword	$str$7
	.align		8
        /*0048*/ 	.dword	$str$8


//--------------------- .nv.constant2._Z13extract_cordsPciiPib --------------------------
	.section	.nv.constant2._Z13extract_cordsPciiPib,"a",@progbits
	.sectionflags	@""
	.align	4
.nv.constant2._Z13extract_cordsPciiPib:
        /*0000*/ 	.byte	0x40, 0x04, 0x00, 0x00, 0x20, 0x04, 0x00, 0x00, 0x00, 0x15, 0x00, 0x00, 0x60, 0x0a, 0x00, 0x00
        /*0010*/ 	.byte	0x40, 0x0a, 0x00, 0x00, 0x00, 0x15, 0x00, 0x00, 0x20, 0x0b, 0x00, 0x00, 0x00, 0x0b, 0x00, 0x00
        /*0020*/ 	.byte	0x00, 0x15, 0x00, 0x00, 0x80, 0x13, 0x00, 0x00, 0x00, 0x15, 0x00, 0x00, 0x00, 0x15, 0x00, 0x00
        /*0030*/ 	.byte	0x00, 0x15, 0x00, 0x00, 0xa0, 0x0b, 0x00, 0x00, 0x00, 0x15, 0x00, 0x00, 0x60, 0x0c, 0x00, 0x00
        /*0040*/ 	.byte	0xf0, 0x0e, 0x00, 0x00, 0x00, 0x15, 0x00, 0x00, 0x10, 0x14, 0x00, 0x00, 0x50, 0x0e, 0x00, 0x00
        /*0050*/ 	.byte	0x90, 0x13, 0x00, 0x00, 0x00, 0x15, 0x00, 0x00, 0x40, 0x1b, 0x00, 0x00, 0xc0, 0x19, 0x00, 0x00
        /*0060*/ 	.byte	0x60, 0x1f, 0x00, 0x00, 0xc0, 0x1c, 0x00, 0x00, 0xe0, 0x1d, 0x00, 0x00, 0x20, 0x1c, 0x00, 0x00
        /*0070*/ 	.byte	0x60, 0x1f, 0x00, 0x00


//--------------------- .text._Z13extract_cordsPciiPib --------------------------
	.section	.text._Z13extract_cordsPciiPib,"ax",@progbits
	.align	128
        .global         _Z13extract_cordsPciiPib
        .type           _Z13extract_cordsPciiPib,@function
        .size           _Z13extract_cordsPciiPib,(.L_x_118 - _Z13extract_cordsPciiPib)
        .other          _Z13extract_cordsPciiPib,@"STO_CUDA_ENTRY STV_DEFAULT"
_Z13extract_cordsPciiPib:
.text._Z13extract_cordsPciiPib:
[----:B------:R-:W0:Y:S08]  /*0000*/  LDC R1, c[0x0][0x37c] ;  /* 0x0000df00ff017b82 */ /* 0x000e300000000800 */
[----:B------:R-:W1:Y:S01]  /*0010*/  S2UR UR41, SR_CTAID.X ;  /* 0x00000000002979c3 */ /* 0x000e620000002500 */
[----:B------:R-:W1:Y:S01]  /*0020*/  LDCU UR39, c[0x0][0x38c] ;  /* 0x00007180ff2777ac */ /* 0x000e620008000800 */
[----:B0-----:R-:W-:Y:S01]  /*0030*/  VIADD R1, R1, 0xfffffff8 ;  /* 0xfffffff801017836 */ /* 0x001fe20000000000 */
[----:B------:R-:W0:Y:S01]  /*0040*/  LDCU.64 UR6, c[0x0][0x380] ;  /* 0x00007000ff0677ac */ /* 0x000e220008000a00 */
[----:B------:R-:W2:Y:S01]  /*0050*/  LDCU.64 UR36, c[0x0][0x358] ;  /* 0x00006b00ff2477ac */ /* 0x000ea20008000a00 */
[----:B-1----:R-:W-:-:S04]  /*0060*/  UIMAD UR42, UR41, UR39, URZ ;  /* 0x00000027292a72a4 */ /* 0x002fc8000f8e02ff */
[----:B0-----:R-:W-:-:S04]  /*0070*/  UIADD3 UR4, UP0, UPT, UR42, UR6, URZ ;  /* 0x000000062a047290 */ /* 0x001fc8000ff1e0ff */
[----:B------:R-:W-:Y:S02]  /*0080*/  UIADD3.X UR5, UPT, UPT, URZ, UR7, URZ, UP0, !UPT ;  /* 0x00000007ff057290 */ /* 0x000fe400087fe4ff */
[----:B------:R-:W-:-:S04]  /*0090*/  IMAD.U32 R2, RZ, RZ, UR4 ;  /* 0x00000004ff027e24 */ /* 0x000fc8000f8e00ff */
[----:B------:R-:W-:-:S05]  /*00a0*/  IMAD.U32 R3, RZ, RZ, UR5 ;  /* 0x00000005ff037e24 */ /* 0x000fca000f8e00ff */
[----:B--2---:R-:W2:Y:S01]  /*00b0*/  LDG.E.U8 R2, desc[UR36][R2.64] ;  /* 0x0000002402027981 */ /* 0x004ea2000c1e1100 */
[----:B------:R-:W-:Y:S02]  /*00c0*/  R2UR UR8, R1 ;  /* 0x00000000010872ca */ /* 0x000fe400000e0000 */
[----:B--2---:R-:W-:-:S13]  /*00d0*/  ISETP.NE.AND P0, PT, R2, 0x41, PT ;  /* 0x000000410200780c */ /* 0x004fda0003f05270 */
[----:B------:R-:W-:Y:S05]  /*00e0*/  @P0 EXIT ;  /* 0x000000000000094d */ /* 0x000fea0003800000 */
[----:B------:R-:W-:-:S04]  /*00f0*/  UIADD3 UR4, UPT, UPT, UR42, 0x1, URZ ;  /* 0x000000012a047890 */ /* 0x000fc8000fffe0ff */
[----:B------:R-:W-:-:S04]  /*0100*/  UIADD3 UR4, UP0, UPT, UR4, UR6, URZ ;  /* 0x0000000604047290 */ /* 0x000fc8000ff1e0ff */
[----:B------:R-:W-:Y:S02]  /*0110*/  UIADD3.X UR5, UPT, UPT, URZ, UR7, URZ, UP0, !UPT ;  /* 0x00000007ff057290 */ /* 0x000fe400087fe4ff */
[----:B------:R-:W-:-:S04]  /*0120*/  IMAD.U32 R2, RZ, RZ, UR4 ;  /* 0x00000004ff027e24 */ /* 0x000fc8000f8e00ff */
[----:B------:R-:W-:-:S05]  /*0130*/  IMAD.U32 R3, RZ, RZ, UR5 ;  /* 0x00000005ff037e24 */ /* 0x000fca000f8e00ff */
[----:B------:R-:W2:Y:S01]  /*0140*/  LDG.E.U8 R2, desc[UR36][R2.64] ;  /* 0x0000002402027981 */ /* 0x000ea2000c1e1100 */
[----:B------:R-:W0:Y:S02]  /*0150*/  LDCU UR38, c[0x0][0x2f8] ;  /* 0x00005f00ff2677ac */ /* 0x000e240008000800 */
[----:B0-----:R-:W-:Y:S01]  /*0160*/  UIADD3 UR38, UP0, UPT, UR8, UR38, URZ ;  /* 0x0000002608267290 */ /* 0x001fe2000ff1e0ff */
[----:B--2---:R-:W-:-:S13]  /*0170*/  ISETP.NE.AND P0, PT, R2, 0x54, PT ;  /* 0x000000540200780c */ /* 0x004fda0003f05270 */
[----:B------:R-:W-:Y:S05]  /*0180*/  @P0 EXIT ;  /* 0x000000000000094d */ /* 0x000fea0003800000 */
[----:B------:R-:W-:-:S04]  /*0190*/  UIADD3 UR4, UPT, UPT, UR42, 0x2, URZ ;  /* 0x000000022a047890 */ /* 0x000fc8000fffe0ff */
[----:B------:R-:W-:-:S04]  /*01a0*/  UIADD3 UR4, UP1, UPT, UR4, UR6, URZ ;  /* 0x0000000604047290 */ /* 0x000fc8000ff3e0ff */
[----:B------:R-:W-:Y:S02]  /*01b0*/  UIADD3.X UR5, UPT, UPT, URZ, UR7, URZ, UP1, !UPT ;  /* 0x00000007ff057290 */ /* 0x000fe40008ffe4ff */
[----:B------:R-:W-:-:S04]  /*01c0*/  IMAD.U32 R2, RZ, RZ, UR4 ;  /* 0x00000004ff027e24 */ /* 0x000fc8000f8e00ff */
[----:B------:R-:W-:-:S05]  /*01d0*/  IMAD.U32 R3, RZ, RZ, UR5 ;  /* 0x00000005ff037e24 */ /* 0x000fca000f8e00ff */
[----:B------:R-:W2:Y:S02]  /*01e0*/  LDG.E.U8 R2, desc[UR36][R2.64] ;  /* 0x0000002402027981 */ /* 0x000ea4000c1e1100 */
        /* <DEDUP_REMOVED lines=10> */
[----:B------:R-:W-:Y:S02]  /*0290*/  UIADD3 UR4, UPT, UPT, UR42, 0x4, URZ ;  /* 0x000000042a047890 */ /* 0x000fe4000fffe0ff */
[----:B------:R-:W-:Y:S01]  /*02a0*/  UIADD3 UR39, UPT, UPT, UR42, UR39, URZ ;  /* 0x000000272a277290 */ /* 0x000fe2000fffe0ff */
[----:B------:R-:W0:Y:S03]  /*02b0*/  LDCU UR40, c[0x0][0x2fc] ;  /* 0x00005f80ff2877ac */ /* 0x000e260008000800 */
[----:B------:R-:W-:-:S06]  /*02c0*/  UISETP.GE.U32.AND UP1, UPT, UR4, UR39, UPT ;  /* 0x000000270400728c */ /* 0x000fcc000bf26070 */
[----:B------:R-:W-:-:S13]  /*02d0*/  PLOP3.LUT P0, PT, PT, PT, UP1, 0x80, 0x8 ;  /* 0x000000000008781c */ /* 0x000fda0003f0f018 */
[----:B0-----:R-:W-:Y:S05]  /*02e0*/  @P0 EXIT ;  /* 0x000000000000094d */ /* 0x001fea0003800000 */
[----:B------:R-:W-:Y:S01]  /*02f0*/  IMAD.U32 R4, RZ, RZ, UR4 ;  /* 0x00000004ff047e24 */ /* 0x000fe2000f8e00ff */
[----:B------:R-:W0:Y:S01]  /*0300*/  LDCU.64 UR44, c[0x0][0x380] ;  /* 0x00007000ff2c77ac */ /* 0x000e220008000a00 */
[----:B------:R-:W-:Y:S02]  /*0310*/  IMAD.MOV.U32 R19, RZ, RZ, -0x1 ;  /* 0xffffffffff137424 */ /* 0x000fe400078e00ff */
[----:B------:R-:W-:Y:S01]  /*0320*/  IMAD.MOV.U32 R0, RZ, RZ, RZ ;  /* 0x000000ffff007224 */ /* 0x000fe200078e00ff */
[----:B------:R-:W1:Y:S01]  /*0330*/  LDCU.64 UR46, c[0x0][0x380] ;  /* 0x00007000ff2e77ac */ /* 0x000e620008000a00 */
[----:B------:R-:W-:-:S12]  /*0340*/  UIADD3.X UR40, UPT, UPT, URZ, UR40, URZ, UP0, !UPT ;  /* 0x00000028ff287290 */ /* 0x000fd800087fe4ff */
.L_x_78:
[----:B--2---:R-:W2:Y:S01]  /*0350*/  LDC.64 R2, c[0x0][0x380] ;  /* 0x0000e000ff027b82 */ /* 0x004ea20000000a00 */
[----:B------:R-:W-:Y:S01]  /*0360*/  ISETP.GT.AND P0, PT, R0, 0x3, PT ;  /* 0x000000030000780c */ /* 0x000fe20003f04270 */
[----:B------:R-:W-:Y:S01]  /*0370*/  IMAD.MOV.U32 R18, RZ, RZ, R4 ;  /* 0x000000ffff127224 */ /* 0x000fe200078e0004 */
[----:B012---:R-:W-:-:S04]  /*0380*/  IADD3 R16, P1, PT, R4, R2, RZ ;  /* 0x0000000204107210 */ /* 0x007fc80007f3e0ff */
[----:B------:R-:W-:-:S07]  /*0390*/  LEA.HI.X.SX32 R17, R4, R3, 0x1, P1 ;  /* 0x0000000304117211 */ /* 0x000fce00008f0eff */
[----:B------:R-:W-:Y:S05]  /*03a0*/  @P0 BRA `(.L_x_0) ;  /* 0x0000000400b40947 */ /* 0x000fea0003800000 */
[----:B------:R-:W-:-:S13]  /*03b0*/  ISETP.GT.AND P1, PT, R0, 0x1, PT ;  /* 0x000000010000780c */ /* 0x000fda0003f24270 */
[----:B------:R-:W-:Y:S05]  /*03c0*/  @P1 BRA `(.L_x_1) ;  /* 0x0000000400841947 */ /* 0x000fea0003800000 */
[----:B------:R-:W-:-:S05]  /*03d0*/  VIMNMX.U32 R4, PT, PT, R0, 0x2, PT ;  /* 0x0000000200047848 */ /* 0x000fca0003fe0000 */
[----:B------:R-:W-:-:S04]  /*03e0*/  IMAD.SHL.U32 R6, R4, 0x4, RZ ;  /* 0x0000000404067824 */ /* 0x000fc800078e00ff */
[----:B------:R-:W2:Y:S02]  /*03f0*/  LDC R4, c[0x2][R6] ;  /* 0x0080000006047b82 */ /* 0x000ea40000000800 */
[----:B--2---:R-:W-:-:S04]  /*0400*/  SHF.R.S32.HI R5, RZ, 0x1f, R4 ;  /* 0x0000001fff057819 */ /* 0x004fc80000011404 */
.L_x_81:
[----:B01----:R-:W-:Y:S05]  /*0410*/  BRX R4 -0x420                                       (*"BRANCH_TARGETS .L_x_82,.L_x_83,.L_x_15"*) ;  /* 0xfffffff804f87949 */ /* 0x003fea000383ffff */
.L_x_83:
[----:B------:R0:W5:Y:S01]  /*0420*/  LDG.E.U8 R5, desc[UR36][R16.64] ;  /* 0x0000002410057981 */ /* 0x000162000c1e1100 */
[----:B------:R-:W-:Y:S05]  /*0430*/  BRA `(.L_x_2) ;  /* 0x0000000000647947 */ /* 0x000fea0003800000 */
.L_x_82:
[----:B------:R-:W2:Y:S02]  /*0440*/  LDG.E.U8 R5, desc[UR36][R16.64] ;  /* 0x0000002410057981 */ /* 0x000ea4000c1e1100 */
[C---:B--2---:R-:W-:Y:S01]  /*0450*/  VIADD R4, R5.reuse, 0xfffffff7 ;  /* 0xfffffff705047836 */ /* 0x044fe20000000000 */
[----:B------:R-:W-:-:S04]  /*0460*/  ISETP.NE.AND P1, PT, R5, 0x20, PT ;  /* 0x000000200500780c */ /* 0x000fc80003f25270 */
[----:B------:R-:W-:-:S04]  /*0470*/  LOP3.LUT R4, R4, 0xffff, RZ, 0xc0, !PT ;  /* 0x0000ffff04047812 */ /* 0x000fc800078ec0ff */
[----:B------:R-:W-:-:S13]  /*0480*/  ISETP.GE.U32.AND P2, PT, R4, 0x5, PT ;  /* 0x000000050400780c */ /* 0x000fda0003f46070 */
[----:B------:R-:W-:Y:S05]  /*0490*/  @P1 BRA P2, `(.L_x_2) ;  /* 0x00000000004c1947 */ /* 0x000fea0001000000 */
[----:B------:R-:W-:Y:S01]  /*04a0*/  BSSY.RECONVERGENT B0, `(.L_x_3) ;  /* 0x0000011000007945 */ /* 0x000fe20003800200 */
[----:B------:R-:W-:Y:S02]  /*04b0*/  IMAD.MOV.U32 R4, RZ, RZ, R18 ;  /* 0x000000ffff047224 */ /* 0x000fe400078e0012 */
[----:B------:R-:W-:-:S07]  /*04c0*/  IMAD.MOV.U32 R7, RZ, RZ, RZ ;  /* 0x000000ffff077224 */ /* 0x000fce00078e00ff */
.L_x_5:
[C---:B-----5:R-:W-:Y:S01]  /*04d0*/  PRMT R0, R5.reuse, 0x9910, RZ ;  /* 0x0000991005007816 */ /* 0x060fe200000000ff */
[----:B------:R-:W-:-:S03]  /*04e0*/  VIADD R5, R5, 0xfffffff7 ;  /* 0xfffffff705057836 */ /* 0x000fc60000000000 */
[----:B------:R-:W-:Y:S01]  /*04f0*/  ISETP.NE.AND P0, PT, R0, 0x20, PT ;  /* 0x000000200000780c */ /* 0x000fe20003f05270 */
[----:B------:R-:W-:Y:S01]  /*0500*/  IMAD.MOV.U32 R0, RZ, RZ, 0x1 ;  /* 0x00000001ff007424 */ /* 0x000fe200078e00ff */
[----:B------:R-:W-:-:S04]  /*0510*/  LOP3.LUT R5, R5, 0xffff, RZ, 0xc0, !PT ;  /* 0x0000ffff05057812 */ /* 0x000fc800078ec0ff */
[----:B------:R-:W-:-:S04]  /*0520*/  ISETP.LT.U32.OR P0, PT, R5, 0x5, !P0 ;  /* 0x000000050500780c */ /* 0x000fc80004701470 */
[----:B------:R-:W-:-:S13]  /*0530*/  ISETP.GT.U32.OR P0, PT, R7, 0x5, !P0 ;  /* 0x000000050700780c */ /* 0x000fda0004704470 */
[----:B0-----:R-:W-:Y:S05]  /*0540*/  @P0 BRA `(.L_x_4) ;  /* 0x0000000000180947 */ /* 0x001fea0003800000 */
[----:B------:R-:W-:-:S05]  /*0550*/  IADD3 R2, P0, PT, R7, R16, RZ ;  /* 0x0000001007027210 */ /* 0x000fca0007f1e0ff */
[----:B------:R-:W-:-:S05]  /*0560*/  IMAD.X R3, RZ, RZ, R17, P0 ;  /* 0x000000ffff037224 */ /* 0x000fca00000e0611 */
[----:B------:R0:W5:Y:S01]  /*0570*/  LDG.E.U8 R5, desc[UR36][R2.64+0x1] ;  /* 0x0000012402057981 */ /* 0x000162000c1e1100 */
[----:B------:R-:W-:Y:S02]  /*0580*/  VIADD R7, R7, 0x1 ;  /* 0x0000000107077836 */ /* 0x000fe40000000000 */
[----:B------:R-:W-:Y:S01]  /*0590*/  VIADD R4, R4, 0x1 ;  /* 0x0000000104047836 */ /* 0x000fe20000000000 */
[----:B------:R-:W-:Y:S06]  /*05a0*/  BRA `(.L_x_5) ;  /* 0xfffffffc00c87947 */ /* 0x000fec000383ffff */
.L_x_4:
[----:B------:R-:W-:Y:S05]  /*05b0*/  BSYNC.RECONVERGENT B0 ;  /* 0x0000000000007941 */ /* 0x000fea0003800200 */
.L_x_3:
[----:B------:R-:W-:Y:S05]  /*05c0*/  BRA `(.L_x_6) ;  /* 0x0000001c00bc7947 */ /* 0x000fea0003800000 */
.L_x_2:
[----:B-----5:R-:W-:-:S05]  /*05d0*/  VIADD R4, R5, 0xffffffc6 ;  /* 0xffffffc605047836 */ /* 0x020fca0000000000 */
[----:B------:R-:W-:-:S04]  /*05e0*/  LOP3.LUT R4, R4, 0xff, RZ, 0xc0, !PT ;  /* 0x000000ff04047812 */ /* 0x000fc800078ec0ff */
[----:B------:R-:W-:-:S13]  /*05f0*/  ISETP.GE.U32.AND P1, PT, R4, 0xf6, PT ;  /* 0x000000f60400780c */ /* 0x000fda0003f26070 */
[----:B------:R-:W-:Y:S05]  /*0600*/  @!P1 BRA `(.L_x_7) ;  /* 0x0000000000949947 */ /* 0x000fea0003800000 */
[----:B------:R-:W-:Y:S01]  /*0610*/  ISETP.NE.AND P0, PT, R0, RZ, PT ;  /* 0x000000ff0000720c */ /* 0x000fe20003f05270 */
[----:B------:R-:W-:-:S12]  /*0620*/  BSSY.RECONVERGENT B6, `(.L_x_8) ;  /* 0x000000e000067945 */ /* 0x000fd80003800200 */
[----:B------:R-:W-:Y:S05]  /*0630*/  @P0 BRA `(.L_x_9) ;  /* 0x0000000000300947 */ /* 0x000fea0003800000 */
[----:B------:R-:W-:Y:S01]  /*0640*/  IMAD.U32 R8, RZ, RZ, UR41 ;  /* 0x00000029ff087e24 */ /* 0x000fe2000f8e00ff */
[----:B------:R-:W-:Y:S01]  /*0650*/  MOV R0, 0x0 ;  /* 0x0000000000007802 */ /* 0x000fe20000000f00 */
[----:B------:R-:W1:Y:S01]  /*0660*/  LDCU.64 UR4, c[0x4][0x8] ;  /* 0x01000100ff0477ac */ /* 0x000e620008000a00 */
[----:B------:R-:W-:Y:S02]  /*0670*/  IMAD.U32 R6, RZ, RZ, UR38 ;  /* 0x00000026ff067e24 */ /* 0x000fe4000f8e00ff */
[----:B------:R2:W-:Y:S01]  /*0680*/  STL [R1], R8 ;  /* 0x0000000801007387 */ /* 0x0005e20000100800 */
[----:B------:R2:W3:Y:S01]  /*0690*/  LDC.64 R2, c[0x4][R0] ;  /* 0x0100000000027b82 */ /* 0x0004e20000000a00 */
[----:B------:R-:W-:Y:S02]  /*06a0*/  IMAD.U32 R7, RZ, RZ, UR40 ;  /* 0x00000028ff077e24 */ /* 0x000fe4000f8e00ff */
[----:B-1----:R-:W-:Y:S02]  /*06b0*/  IMAD.U32 R4, RZ, RZ, UR4 ;  /* 0x00000004ff047e24 */ /* 0x002fe4000f8e00ff */
[----:B--2---:R-:W-:-:S07]  /*06c0*/  IMAD.U32 R5, RZ, RZ, UR5 ;  /* 0x00000005ff057e24 */ /* 0x004fce000f8e00ff */
[----:B------:R-:W-:-:S07]  /*06d0*/  LEPC R20, `(.L_x_10) ;  /* 0x000000001014794e */ /* 0x000fce0000000000 */
[----:B0--3--:R-:W-:Y:S05]  /*06e0*/  CALL.ABS.NOINC R2 ;  /* 0x0000000002007343 */ /* 0x009fea0003c00000 */
.L_x_10:
[----:B------:R1:W5:Y:S02]  /*06f0*/  LDG.E.U8 R5, desc[UR36][R16.64] ;  /* 0x0000002410057981 */ /* 0x000364000c1e1100 */
.L_x_9:
[----:B------:R-:W-:Y:S05]  /*0700*/  BSYNC.RECONVERGENT B6 ;  /* 0x0000000000067941 */ /* 0x000fea0003800200 */
.L_x_8:
[----:B-----5:R-:W-:Y:S01]  /*0710*/  VIADD R5, R5, 0xffffffd0 ;  /* 0xffffffd005057836 */ /* 0x020fe20000000000 */
[----:B------:R-:W-:Y:S01]  /*0720*/  BSSY.RECONVERGENT B0, `(.L_x_11) ;  /* 0x0000012000007945 */ /* 0x000fe20003800200 */
[----:B------:R-:W-:Y:S02]  /*0730*/  IMAD.MOV.U32 R0, RZ, RZ, 0x2 ;  /* 0x00000002ff007424 */ /* 0x000fe400078e00ff */
[----:B------:R-:W-:Y:S01]  /*0740*/  IMAD.MOV.U32 R4, RZ, RZ, R18 ;  /* 0x000000ffff047224 */ /* 0x000fe200078e0012 */
[----:B------:R-:W-:-:S04]  /*0750*/  LOP3.LUT R5, R5, 0xff, RZ, 0xc0, !PT ;  /* 0x000000ff05057812 */ /* 0x000fc800078ec0ff */
[----:B------:R-:W-:-:S13]  /*0760*/  ISETP.GT.U32.AND P0, PT, R5, 0x9, PT ;  /* 0x000000090500780c */ /* 0x000fda0003f04070 */
[----:B------:R-:W-:Y:S05]  /*0770*/  @P0 BRA `(.L_x_12) ;  /* 0x0000000000300947 */ /* 0x000fea0003800000 */
[----:B------:R-:W-:Y:S02]  /*0780*/  IMAD.MOV.U32 R4, RZ, RZ, R18 ;  /* 0x000000ffff047224 */ /* 0x000fe400078e0012 */
[----:B------:R-:W-:-:S07]  /*0790*/  IMAD.MOV.U32 R5, RZ, RZ, RZ ;  /* 0x000000ffff057224 */ /* 0x000fce00078e00ff */
.L_x_13:
[----:B------:R-:W-:-:S05]  /*07a0*/  IADD3 R2, P0, PT, R5, R16, RZ ;  /* 0x0000001005027210 */ /* 0x000fca0007f1e0ff */
[----:B------:R-:W-:-:S05]  /*07b0*/  IMAD.X R3, RZ, RZ, R17, P0 ;  /* 0x000000ffff037224 */ /* 0x000fca00000e0611 */
[----:B------:R-:W2:Y:S01]  /*07c0*/  LDG.E.U8 R2, desc[UR36][R2.64+0x1] ;  /* 0x0000012402027981 */ /* 0x000ea2000c1e1100 */
[C---:B------:R-:W-:Y:S01]  /*07d0*/  ISETP.GE.U32.AND P0, PT, R5.reuse, 0x6, PT ;  /* 0x000000060500780c */ /* 0x040fe20003f06070 */
[----:B------:R-:W-:Y:S02]  /*07e0*/  VIADD R5, R5, 0x1 ;  /* 0x0000000105057836 */ /* 0x000fe40000000000 */
[----:B------:R-:W-:Y:S02]  /*07f0*/  VIADD R4, R4, 0x1 ;  /* 0x0000000104047836 */ /* 0x000fe40000000000 */
[----:B--2---:R-:W-:-:S05]  /*0800*/  VIADD R6, R2, 0xffffffd0 ;  /* 0xffffffd002067836 */ /* 0x004fca0000000000 */
[----:B------:R-:W-:-:S04]  /*0810*/  LOP3.LUT R6, R6, 0xff, RZ, 0xc0, !PT ;  /* 0x000000ff06067812 */ /* 0x000fc800078ec0ff */
[----:B------:R-:W-:-:S13]  /*0820*/  ISETP.LT.U32.AND P1, PT, R6, 0xa, PT ;  /* 0x0000000a0600780c */ /* 0x000fda0003f21070 */
[----:B------:R-:W-:Y:S05]  /*0830*/  @!P0 BRA P1, `(.L_x_13) ;  /* 0xfffffffc00d88947 */ /* 0x000fea000083ffff */
.L_x_12:
[----:B------:R-:W-:Y:S05]  /*0840*/  BSYNC.RECONVERGENT B0 ;  /* 0x0000000000007941 */ /* 0x000fea0003800200 */
.L_x_11:
[----:B------:R-:W-:Y:S05]  /*0850*/  BRA `(.L_x_6) ;  /* 0x0000001c00187947 */ /* 0x000fea0003800000 */
.L_x_7:
[----:B------:R-:W-:-:S13]  /*0860*/  ISETP.NE.AND P1, PT, R0, RZ, PT ;  /* 0x000000ff0000720c */ /* 0x000fda0003f25270 */
[----:B------:R-:W-:Y:S05]  /*0870*/  @P1 BRA `(.L_x_14) ;  /* 0x0000000000cc1947 */ /* 0x000fea0003800000 */
[----:B------:R-:W-:-:S05]  /*0880*/  VIADD R4, R5, 0xfffffff7 ;  /* 0xfffffff705047836 */ /* 0x000fca0000000000 */
[----:B------:R-:W-:-:S04]  /*0890*/  LOP3.LUT R4, R4, 0xffff, RZ, 0xc0, !PT ;  /* 0x0000ffff04047812 */ /* 0x000fc800078ec0ff */
[----:B------:R-:W-:-:S13]  /*08a0*/  ISETP.GE.U32.AND P0, PT, R4, 0x5, PT ;  /* 0x000000050400780c */ /* 0x000fda0003f06070 */
[----:B------:R-:W-:Y:S05]  /*08b0*/  @!P0 BRA `(.L_x_15) ;  /* 0x0000000c00108947 */ /* 0x000fea0003800000 */
[C---:B------:R-:W-:Y:S01]  /*08c0*/  VIADD R4, R5.reuse, 0xffffffa5 ;  /* 0xffffffa505047836 */ /* 0x040fe20000000000 */
[----:B------:R-:W-:-:S04]  /*08d0*/  PRMT R5, R5, 0x9910, RZ ;  /* 0x0000991005057816 */ /* 0x000fc800000000ff */
[----:B------:R-:W-:-:S04]  /*08e0*/  LOP3.LUT R4, R4, 0xff, RZ, 0xc0, !PT ;  /* 0x000000ff04047812 */ /* 0x000fc800078ec0ff */
[----:B------:R-:W-:-:S04]  /*08f0*/  ISETP.GT.U32.AND P0, PT, R4, 0xe5, PT ;  /* 0x000000e50400780c */ /* 0x000fc80003f04070 */
[----:B------:R-:W-:-:S13]  /*0900*/  ISETP.EQ.OR P0, PT, R5, 0x20, P0 ;  /* 0x000000200500780c */ /* 0x000fda0000702670 */
        /* <DEDUP_REMOVED lines=12> */
.L_x_16:
[----:B------:R-:W-:Y:S05]  /*09d0*/  EXIT ;  /* 0x000000000000794d */ /* 0x000fea0003800000 */
.L_x_1:
[----:B------:R-:W-:-:S05]  /*09e0*/  IMAD.MOV.U32 R5, RZ, RZ, 0x2 ;  /* 0x00000002ff057424 */ /* 0x000fca00078e00ff */
[----:B------:R-:W-:-:S05]  /*09f0*/  VIADDMNMX.U32 R4, R0, 0xfffffffe, R5, PT ;  /* 0xfffffffe00047846 */ /* 0x000fca0003800005 */
[----:B------:R-:W-:-:S04]  /*0a00*/  IMAD.SHL.U32 R6, R4, 0x4, RZ ;  /* 0x0000000404067824 */ /* 0x000fc800078e00ff */
[----:B------:R-:W2:Y:S02]  /*0a10*/  LDC R4, c[0x2][R6+0xc] ;  /* 0x0080030006047b82 */ /* 0x000ea40000000800 */
[----:B--2---:R-:W-:-:S04]  /*0a20*/  SHF.R.S32.HI R5, RZ, 0x1f, R4 ;  /* 0x0000001fff057819 */ /* 0x004fc80000011404 */
.L_x_85:
[----:B01----:R-:W-:Y:S05]  /*0a30*/  BRX R4 -0xa40                                       (*"BRANCH_TARGETS .L_x_86,.L_x_87,.L_x_15"*) ;  /* 0xfffffff404707949 */ /* 0x003fea000383ffff */
.L_x_87:
[----:B------:R0:W5:Y:S01]  /*0a40*/  LDG.E.U8 R5, desc[UR36][R16.64] ;  /* 0x0000002410057981 */ /* 0x000162000c1e1100 */
[----:B------:R-:W-:Y:S05]  /*0a50*/  BRA `(.L_x_17) ;  /* 0x0000000400247947 */ /* 0x000fea0003800000 */
.L_x_86:
[----:B------:R0:W5:Y:S01]  /*0a60*/  LDG.E.U8 R5, desc[UR36][R16.64] ;  /* 0x0000002410057981 */ /* 0x000162000c1e1100 */
[----:B------:R-:W-:Y:S05]  /*0a70*/  BRA `(.L_x_18) ;  /* 0x0000000000787947 */ /* 0x000fea0003800000 */
.L_x_0:
[----:B------:R-:W-:-:S13]  /*0a80*/  ISETP.GT.AND P1, PT, R0, 0x5, PT ;  /* 0x000000050000780c */ /* 0x000fda0003f24270 */
[----:B------:R-:W-:Y:S05]  /*0a90*/  @P1 BRA `(.L_x_19) ;  /* 0x0000000000281947 */ /* 0x000fea0003800000 */
[----:B------:R-:W-:-:S05]  /*0aa0*/  IMAD.MOV.U32 R5, RZ, RZ, 0x2 ;  /* 0x00000002ff057424 */ /* 0x000fca00078e00ff */
[----:B------:R-:W-:-:S05]  /*0ab0*/  VIADDMNMX.U32 R4, R0, 0xfffffffc, R5, PT ;  /* 0xfffffffc00047846 */ /* 0x000fca0003800005 */
[----:B------:R-:W-:-:S04]  /*0ac0*/  IMAD.SHL.U32 R6, R4, 0x4, RZ ;  /* 0x0000000404067824 */ /* 0x000fc800078e00ff */
[----:B------:R-:W2:Y:S02]  /*0ad0*/  LDC R4, c[0x2][R6+0x18] ;  /* 0x0080060006047b82 */ /* 0x000ea40000000800 */
[----:B--2---:R-:W-:-:S04]  /*0ae0*/  SHF.R.S32.HI R5, RZ, 0x1f, R4 ;  /* 0x0000001fff057819 */ /* 0x004fc80000011404 */
.L_x_89:
[----:B01----:R-:W-:Y:S05]  /*0af0*/  BRX R4 -0xb00                                       (*"BRANCH_TARGETS .L_x_90,.L_x_91,.L_x_15"*) ;  /* 0xfffffff404407949 */ /* 0x003fea000383ffff */
.L_x_91:
[----:B------:R0:W5:Y:S01]  /*0b00*/  LDG.E.U8 R5, desc[UR36][R16.64] ;  /* 0x0000002410057981 */ /* 0x000162000c1e1100 */
[----:B------:R-:W-:Y:S05]  /*0b10*/  BRA `(.L_x_20) ;  /* 0x0000000000cc7947 */ /* 0x000fea0003800000 */
.L_x_90:
[----:B------:R0:W5:Y:S01]  /*0b20*/  LDG.E.U8 R5, desc[UR36][R16.64] ;  /* 0x0000002410057981 */ /* 0x000162000c1e1100 */
[----:B------:R-:W-:Y:S05]  /*0b30*/  BRA `(.L_x_21) ;  /* 0x0000000800347947 */ /* 0x000fea0003800000 */
.L_x_19:
[----:B------:R-:W-:-:S05]  /*0b40*/  IMAD.MOV.U32 R5, RZ, RZ, -0x6 ;  /* 0xfffffffaff057424 */ /* 0x000fca00078e00ff */
[----:B------:R-:W-:-:S05]  /*0b50*/  VIADDMNMX.U32 R4, R0, R5, 0x5, PT ;  /* 0x0000000500047446 */ /* 0x000fca0003800005 */
[----:B------:R-:W-:-:S04]  /*0b60*/  IMAD.SHL.U32 R6, R4, 0x4, RZ ;  /* 0x0000000404067824 */ /* 0x000fc800078e00ff */
[----:B------:R-:W2:Y:S02]  /*0b70*/  LDC R4, c[0x2][R6+0x24] ;  /* 0x0080090006047b82 */ /* 0x000ea40000000800 */
[----:B--2---:R-:W-:-:S04]  /*0b80*/  SHF.R.S32.HI R5, RZ, 0x1f, R4 ;  /* 0x0000001fff057819 */ /* 0x004fc80000011404 */
.L_x_93:
[----:B01----:R-:W-:Y:S05]  /*0b90*/  BRX R4 -0xba0                                       (*"BRANCH_TARGETS .L_x_94,.L_x_15,.L_x_98"*) ;  /* 0xfffffff404187949 */ /* 0x003fea000383ffff */
.L_x_98:
[----:B------:R0:W5:Y:S02]  /*0ba0*/  LDG.E.U8 R5, desc[UR36][R16.64] ;  /* 0x0000002410057981 */ /* 0x000164000c1e1100 */
.L_x_14:
[----:B-----5:R-:W-:-:S05]  /*0bb0*/  VIADD R4, R5, 0xffffffc6 ;  /* 0xffffffc605047836 */ /* 0x020fca0000000000 */
[----:B------:R-:W-:-:S04]  /*0bc0*/  LOP3.LUT R4, R4, 0xff, RZ, 0xc0, !PT ;  /* 0x000000ff04047812 */ /* 0x000fc800078ec0ff */
[----:B------:R-:W-:-:S13]  /*0bd0*/  ISETP.GT.U32.AND P1, PT, R4, 0xf5, PT ;  /* 0x000000f50400780c */ /* 0x000fda0003f24070 */
[----:B------:R-:W-:Y:S05]  /*0be0*/  @!P1 BRA `(.L_x_22) ;  /* 0x0000000400c09947 */ /* 0x000fea0003800000 */
[----:B------:R-:W-:Y:S05]  /*0bf0*/  @P0 BRA `(.L_x_23) ;  /* 0x00000000007c0947 */ /* 0x000fea0003800000 */
[----:B------:R-:W-:-:S05]  /*0c00*/  IMAD.MOV.U32 R7, RZ, RZ, 0x2 ;  /* 0x00000002ff077424 */ /* 0x000fca00078e00ff */
[----:B------:R-:W-:-:S05]  /*0c10*/  VIADDMNMX.U32 R7, R0, 0xfffffffe, R7, PT ;  /* 0xfffffffe00077846 */ /* 0x000fca0003800007 */
[----:B------:R-:W-:-:S04]  /*0c20*/  IMAD.SHL.U32 R4, R7, 0x4, RZ ;  /* 0x0000000407047824 */ /* 0x000fc800078e00ff */
[----:B------:R-:W1:Y:S02]  /*0c30*/  LDC R6, c[0x2][R4+0x3c] ;  /* 0x00800f0004067b82 */ /* 0x000e640000000800 */
[----:B-1----:R-:W-:-:S04]  /*0c40*/  SHF.R.S32.HI R7, RZ, 0x1f, R6 ;  /* 0x0000001fff077819 */ /* 0x002fc80000011406 */
.L_x_100:
[----:B------:R-:W-:Y:S05]  /*0c50*/  BRX R6 -0xc60                                       (*"BRANCH_TARGETS .L_x_18,.L_x_17,.L_x_15"*) ;  /* 0xfffffff006e87949 */ /* 0x000fea000383ffff */
.L_x_18:
[C---:B-----5:R-:W-:Y:S01]  /*0c60*/  VIADD R4, R5.reuse, 0xfffffff7 ;  /* 0xfffffff705047836 */ /* 0x060fe20000000000 */
[----:B------:R-:W-:-:S04]  /*0c70*/  PRMT R6, R5, 0x9910, RZ ;  /* 0x0000991005067816 */ /* 0x000fc800000000ff */
[----:B------:R-:W-:Y:S02]  /*0c80*/  LOP3.LUT R4, R4, 0xffff, RZ, 0xc0, !PT ;  /* 0x0000ffff04047812 */ /* 0x000fe400078ec0ff */
[----:B------:R-:W-:Y:S02]  /*0c90*/  ISETP.NE.AND P0, PT, R6, 0x20, PT ;  /* 0x000000200600780c */ /* 0x000fe40003f05270 */
[----:B------:R-:W-:-:S13]  /*0ca0*/  ISETP.GE.U32.AND P1, PT, R4, 0x5, PT ;  /* 0x000000050400780c */ /* 0x000fda0003f26070 */
[----:B------:R-:W-:Y:S05]  /*0cb0*/  @P0 BRA P1, `(.L_x_20) ;  /* 0x0000000000640947 */ /* 0x000fea0000800000 */
[----:B------:R-:W-:Y:S01]  /*0cc0*/  BSSY.RECONVERGENT B0, `(.L_x_24) ;  /* 0x0000011000007945 */ /* 0x000fe20003800200 */
[----:B------:R-:W-:Y:S02]  /*0cd0*/  IMAD.MOV.U32 R4, RZ, RZ, R18 ;  /* 0x000000ffff047224 */ /* 0x000fe400078e0012 */
[----:B------:R-:W-:-:S07]  /*0ce0*/  IMAD.MOV.U32 R6, RZ, RZ, RZ ;  /* 0x000000ffff067224 */ /* 0x000fce00078e00ff */
.L_x_26:
[C---:B-----5:R-:W-:Y:S01]  /*0cf0*/  PRMT R0, R5.reuse, 0x9910, RZ ;  /* 0x0000991005007816 */ /* 0x060fe200000000ff */
[----:B------:R-:W-:-:S03]  /*0d00*/  VIADD R5, R5, 0xfffffff7 ;  /* 0xfffffff705057836 */ /* 0x000fc60000000000 */
[----:B------:R-:W-:Y:S01]  /*0d10*/  ISETP.NE.AND P0, PT, R0, 0x20, PT ;  /* 0x000000200000780c */ /* 0x000fe20003f05270 */
[----:B------:R-:W-:Y:S01]  /*0d20*/  IMAD.MOV.U32 R0, RZ, RZ, 0x3 ;  /* 0x00000003ff007424 */ /* 0x000fe200078e00ff */
[----:B------:R-:W-:-:S04]  /*0d30*/  LOP3.LUT R5, R5, 0xffff, RZ, 0xc0, !PT ;  /* 0x0000ffff05057812 */ /* 0x000fc800078ec0ff */
[----:B------:R-:W-:-:S04]  /*0d40*/  ISETP.LT.U32.OR P0, PT, R5, 0x5, !P0 ;  /* 0x000000050500780c */ /* 0x000fc80004701470 */
[----:B------:R-:W-:-:S13]  /*0d50*/  ISETP.GT.U32.OR P0, PT, R6, 0x8, !P0 ;  /* 0x000000080600780c */ /* 0x000fda0004704470 */
[----:B-1----:R-:W-:Y:S05]  /*0d60*/  @P0 BRA `(.L_x_25) ;  /* 0x0000000000180947 */ /* 0x002fea0003800000 */
[----:B------:R-:W-:-:S04]  /*0d70*/  IADD3 R2, P0, PT, R4, UR46, RZ ;  /* 0x0000002e04027c10 */ /* 0x000fc8000ff1e0ff */
[----:B------:R-:W-:-:S05]  /*0d80*/  LEA.HI.X.SX32 R3, R4, UR47, 0x1, P0 ;  /* 0x0000002f04037c11 */ /* 0x000fca00080f0eff */
[----:B------:R1:W5:Y:S01]  /*0d90*/  LDG.E.U8 R5, desc[UR36][R2.64+0x1] ;  /* 0x0000012402057981 */ /* 0x000362000c1e1100 */
[----:B------:R-:W-:Y:S02]  /*0da0*/  VIADD R4, R4, 0x1 ;  /* 0x0000000104047836 */ /* 0x000fe40000000000 */
[----:B------:R-:W-:Y:S01]  /*0db0*/  VIADD R6, R6, 0x1 ;  /* 0x0000000106067836 */ /* 0x000fe20000000000 */
[----:B------:R-:W-:Y:S06]  /*0dc0*/  BRA `(.L_x_26) ;  /* 0xfffffffc00c87947 */ /* 0x000fec000383ffff */
.L_x_25:
[----:B------:R-:W-:Y:S05]  /*0dd0*/  BSYNC.RECONVERGENT B0 ;  /* 0x0000000000007941 */ /* 0x000fea0003800200 */
.L_x_24:
[----:B------:R-:W-:Y:S05]  /*0de0*/  BRA `(.L_x_6) ;  /* 0x0000001400b47947 */ /* 0x000fea0003800000 */
.L_x_23:
[----:B------:R-:W-:-:S05]  /*0df0*/  IMAD.MOV.U32 R7, RZ, RZ, 0x3 ;  /* 0x00000003ff077424 */ /* 0x000fca00078e00ff */
[----:B------:R-:W-:-:S05]  /*0e00*/  VIADDMNMX.U32 R4, R0, 0xfffffffc, R7, PT ;  /* 0xfffffffc00047846 */ /* 0x000fca0003800007 */
[----:B------:R-:W-:-:S04]  /*0e10*/  IMAD.SHL.U32 R4, R4, 0x4, RZ ;  /* 0x0000000404047824 */ /* 0x000fc800078e00ff */
[----:B------:R-:W1:Y:S02]  /*0e20*/  LDC R6, c[0x2][R4+0x48] ;  /* 0x0080120004067b82 */ /* 0x000e640000000800 */
[----:B-1----:R-:W-:-:S04]  /*0e30*/  SHF.R.S32.HI R7, RZ, 0x1f, R6 ;  /* 0x0000001fff077819 */ /* 0x002fc80000011406 */
.L_x_104:
[----:B------:R-:W-:Y:S05]  /*0e40*/  BRX R6 -0xe50                                       (*"BRANCH_TARGETS .L_x_21,.L_x_20,.L_x_36,.L_x_15"*) ;  /* 0xfffffff0066c7949 */ /* 0x000fea000383ffff */
.L_x_20:
[----:B-----5:R-:W-:-:S05]  /*0e50*/  VIADD R4, R5, 0xffffffc6 ;  /* 0xffffffc605047836 */ /* 0x020fca0000000000 */
[----:B------:R-:W-:-:S04]  /*0e60*/  LOP3.LUT R4, R4, 0xff, RZ, 0xc0, !PT ;  /* 0x000000ff04047812 */ /* 0x000fc800078ec0ff */
[----:B------:R-:W-:-:S13]  /*0e70*/  ISETP.GE.U32.AND P0, PT, R4, 0xf6, PT ;  /* 0x000000f60400780c */ /* 0x000fda0003f06070 */
[----:B------:R-:W-:Y:S05]  /*0e80*/  @P0 BRA `(.L_x_27) ;  /* 0x0000000000bc0947 */ /* 0x000fea0003800000 */
[----:B------:R-:W-:-:S05]  /*0e90*/  VIADD R4, R0, 0xfffffffe ;  /* 0xfffffffe00047836 */ /* 0x000fca0000000000 */
[----:B------:R-:W-:-:S13]  /*0ea0*/  ISETP.GE.U32.AND P0, PT, R4, 0x2, PT ;  /* 0x000000020400780c */ /* 0x000fda0003f06070 */
[----:B------:R-:W-:Y:S05]  /*0eb0*/  @!P0 BRA `(.L_x_17) ;  /* 0x00000000000c8947 */ /* 0x000fea0003800000 */
[----:B------:R-:W-:-:S13]  /*0ec0*/  ISETP.NE.AND P0, PT, R0, 0x4, PT ;  /* 0x000000040000780c */ /* 0x000fda0003f05270 */
[----:B------:R-:W-:Y:S05]  /*0ed0*/  @!P0 BRA `(.L_x_21) ;  /* 0x00000004004c8947 */ /* 0x000fea0003800000 */
[----:B------:R-:W-:Y:S05]  /*0ee0*/  BRA `(.L_x_28) ;  /* 0x0000000400607947 */ /* 0x000fea0003800000 */
.L_x_17:
[----:B-----5:R-:W-:-:S05]  /*0ef0*/  VIADD R4, R5, 0xffffffa5 ;  /* 0xffffffa505047836 */ /* 0x020fca0000000000 */
[----:B------:R-:W-:-:S04]  /*0f00*/  LOP3.LUT R4, R4, 0xff, RZ, 0xc0, !PT ;  /* 0x000000ff04047812 */ /* 0x000fc800078ec0ff */
[----:B------:R-:W-:-:S13]  /*0f10*/  ISETP.GE.U32.AND P0, PT, R4, 0xe6, PT ;  /* 0x000000e60400780c */ /* 0x000fda0003f06070 */
[----:B------:R-:W-:Y:S05]  /*0f20*/  @!P0 BRA `(.L_x_29) ;  /* 0x0000000000888947 */ /* 0x000fea0003800000 */
[----:B------:R-:W-:Y:S01]  /*0f30*/  ISETP.NE.AND P0, PT, R0, 0x2, PT ;  /* 0x000000020000780c */ /* 0x000fe20003f05270 */
[----:B------:R-:W-:-:S12]  /*0f40*/  BSSY.RECONVERGENT B6, `(.L_x_30) ;  /* 0x000000b000067945 */ /* 0x000fd80003800200 */
[----:B------:R-:W-:Y:S05]  /*0f50*/  @P0 BRA `(.L_x_31) ;  /* 0x0000000000240947 */ /* 0x000fea0003800000 */
[----:B------:R-:W-:Y:S01]  /*0f60*/  MOV R0, 0x0 ;  /* 0x0000000000007802 */ /* 0x000fe20000000f00 */
[----:B------:R-:W1:Y:S01]  /*0f70*/  LDCU.64 UR4, c[0x4][0x30] ;  /* 0x01000600ff0477ac */ /* 0x000e620008000a00 */
[----:B------:R-:W-:Y:S02]  /*0f80*/  CS2R R6, SRZ ;  /* 0x0000000000067805 */ /* 0x000fe4000001ff00 */
[----:B------:R2:W3:Y:S01]  /*0f90*/  LDC.64 R2, c[0x4][R0] ;  /* 0x0100000000027b82 */ /* 0x0004e20000000a00 */
[----:B-1----:R-:W-:Y:S02]  /*0fa0*/  IMAD.U32 R4, RZ, RZ, UR4 ;  /* 0x00000004ff047e24 */ /* 0x002fe4000f8e00ff */
[----:B--2---:R-:W-:-:S07]  /*0fb0*/  IMAD.U32 R5, RZ, RZ, UR5 ;  /* 0x00000005ff057e24 */ /* 0x004fce000f8e00ff */
[----:B------:R-:W-:-:S07]  /*0fc0*/  LEPC R20, `(.L_x_32) ;  /* 0x000000001014794e */ /* 0x000fce0000000000 */
[----:B0--3--:R-:W-:Y:S05]  /*0fd0*/  CALL.ABS.NOINC R2 ;  /* 0x0000000002007343 */ /* 0x009fea0003c00000 */
.L_x_32:
[----:B------:R1:W5:Y:S02]  /*0fe0*/  LDG.E.U8 R5, desc[UR36][R16.64] ;  /* 0x0000002410057981 */ /* 0x000364000c1e1100 */
.L_x_31:
[----:B------:R-:W-:Y:S05]  /*0ff0*/  BSYNC.RECONVERGENT B6 ;  /* 0x0000000000067941 */ /* 0x000fea0003800200 */
.L_x_30:
        /* <DEDUP_REMOVED lines=9> */
.L_x_35:
        /* <DEDUP_REMOVED lines=10> */
.L_x_34:
[----:B------:R-:W-:Y:S05]  /*1130*/  BSYNC.RECONVERGENT B0 ;  /* 0x0000000000007941 */ /* 0x000fea0003800200 */
.L_x_33:
[----:B------:R-:W-:Y:S05]  /*1140*/  BRA `(.L_x_6) ;  /* 0x0000001000dc7947 */ /* 0x000fea0003800000 */
.L_x_29:
[----:B------:R-:W-:-:S13]  /*1150*/  ISETP.NE.AND P0, PT, R0, 0x3, PT ;  /* 0x000000030000780c */ /* 0x000fda0003f05270 */
[----:B------:R-:W-:Y:S05]  /*1160*/  @P0 BRA `(.L_x_15) ;  /* 0x0000000000e40947 */ /* 0x000fea0003800000 */
[----:B------:R-:W-:Y:S05]  /*1170*/  BRA `(.L_x_36) ;  /* 0x0000000000847947 */ /* 0x000fea0003800000 */
.L_x_27:
[----:B------:R-:W-:-:S13]  /*1180*/  ISETP.NE.AND P0, PT, R0, 0x2, PT ;  /* 0x000000020000780c */ /* 0x000fda0003f05270 */
[----:B------:R-:W-:Y:S05]  /*1190*/  @P0 BRA `(.L_x_37) ;  /* 0x0000000000300947 */ /* 0x000fea0003800000 */
[----:B------:R-:W-:Y:S01]  /*11a0*/  MOV R2, 0x0 ;  /* 0x0000000000027802 */ /* 0x000fe20000000f00 */
[----:B------:R-:W1:Y:S01]  /*11b0*/  LDCU.64 UR4, c[0x4][0x20] ;  /* 0x01000400ff0477ac */ /* 0x000e620008000a00 */
[----:B------:R-:W-:Y:S01]  /*11c0*/  LOP3.LUT R0, R5, 0xff, RZ, 0xc0, !PT ;  /* 0x000000ff05007812 */ /* 0x000fe200078ec0ff */
[----:B------:R-:W-:Y:S02]  /*11d0*/  IMAD.U32 R6, RZ, RZ, UR38 ;  /* 0x00000026ff067e24 */ /* 0x000fe4000f8e00ff */
[----:B------:R-:W-:Y:S01]  /*11e0*/  IMAD.U32 R7, RZ, RZ, UR40 ;  /* 0x00000028ff077e24 */ /* 0x000fe2000f8e00ff */
[----:B------:R-:W2:Y:S01]  /*11f0*/  LDC.64 R2, c[0x4][R2] ;  /* 0x0100000002027b82 */ /* 0x000ea20000000a00 */
[----:B------:R3:W-:Y:S01]  /*1200*/  STL [R1], R0 ;  /* 0x0000000001007387 */ /* 0x0007e20000100800 */
[----:B-1----:R-:W-:Y:S02]  /*1210*/  IMAD.U32 R4, RZ, RZ, UR4 ;  /* 0x00000004ff047e24 */ /* 0x002fe4000f8e00ff */
[----:B---3--:R-:W-:-:S07]  /*1220*/  IMAD.U32 R5, RZ, RZ, UR5 ;  /* 0x00000005ff057e24 */ /* 0x008fce000f8e00ff */
[----:B------:R-:W-:-:S07]  /*1230*/  LEPC R20, `(.L_x_38) ;  /* 0x000000001014794e */ /* 0x000fce0000000000 */
[----:B0-2---:R-:W-:Y:S05]  /*1240*/  CALL.ABS.NOINC R2 ;  /* 0x0000000002007343 */ /* 0x005fea0003c00000 */
.L_x_38:
[----:B------:R-:W-:Y:S05]  /*1250*/  EXIT ;  /* 0x000000000000794d */ /* 0x000fea0003800000 */
.L_x_37:
        /* <DEDUP_REMOVED lines=8> */
.L_x_39:
[----:B------:R-:W-:Y:S05]  /*12e0*/  EXIT ;  /* 0x000000000000794d */ /* 0x000fea0003800000 */
.L_x_22:
        /* <DEDUP_REMOVED lines=8> */
.L_x_40:
[----:B------:R-:W-:Y:S05]  /*1370*/  EXIT ;  /* 0x000000000000794d */ /* 0x000fea0003800000 */
.L_x_94:
[----:B------:R0:W5:Y:S02]  /*1380*/  LDG.E.U8 R5, desc[UR36][R16.64] ;  /* 0x0000002410057981 */ /* 0x000164000c1e1100 */
.L_x_36:
[----:B-----5:R-:W-:-:S05]  /*1390*/  VIADD R4, R5, 0xffffffa5 ;  /* 0xffffffa505047836 */ /* 0x020fca0000000000 */
[----:B------:R-:W-:-:S04]  /*13a0*/  LOP3.LUT R4, R4, 0xff, RZ, 0xc0, !PT ;  /* 0x000000ff04047812 */ /* 0x000fc800078ec0ff */
[----:B------:R-:W-:-:S13]  /*13b0*/  ISETP.GT.U32.AND P0, PT, R4, 0xe5, PT ;  /* 0x000000e50400780c */ /* 0x000fda0003f04070 */
[----:B------:R-:W-:Y:S05]  /*13c0*/  @!P0 BRA `(.L_x_41) ;  /* 0x0000001000488947 */ /* 0x000fea0003800000 */
[----:B------:R-:W-:-:S13]  /*13d0*/  ISETP.NE.AND P0, PT, R0, 0x5, PT ;  /* 0x000000050000780c */ /* 0x000fda0003f05270 */
[----:B------:R-:W-:Y:S05]  /*13e0*/  @!P0 BRA `(.L_x_28) ;  /* 0x0000000000208947 */ /* 0x000fea0003800000 */
[----:B------:R-:W-:-:S13]  /*13f0*/  ISETP.NE.AND P0, PT, R0, 0x4, PT ;  /* 0x000000040000780c */ /* 0x000fda0003f05270 */
[----:B------:R-:W-:Y:S05]  /*1400*/  @P0 BRA `(.L_x_15) ;  /* 0x00000000003c0947 */ /* 0x000fea0003800000 */
.L_x_21:
[----:B-----5:R-:W-:-:S05]  /*1410*/  VIADD R4, R5, 0xffffffc6 ;  /* 0xffffffc605047836 */ /* 0x020fca0000000000 */
[----:B------:R-:W-:-:S04]  /*1420*/  LOP3.LUT R4, R4, 0xff, RZ, 0xc0, !PT ;  /* 0x000000ff04047812 */ /* 0x000fc800078ec0ff */
[----:B------:R-:W-:-:S13]  /*1430*/  ISETP.GE.U32.AND P0, PT, R4, 0xf6, PT ;  /* 0x000000f60400780c */ /* 0x000fda0003f06070 */
[----:B------:R-:W-:Y:S02]  /*1440*/  @P0 IMAD.MOV.U32 R0, RZ, RZ, 0x5 ;  /* 0x00000005ff000424 */ /* 0x000fe400078e00ff */
[----:B------:R-:W-:Y:S01]  /*1450*/  @P0 VIADD R4, R18, 0x1 ;  /* 0x0000000112040836 */ /* 0x000fe20000000000 */
[----:B------:R-:W-:Y:S06]  /*1460*/  @P0 BRA `(.L_x_6) ;  /* 0x0000001000140947 */ /* 0x000fec0003800000 */
.L_x_28:
[C---:B------:R-:W-:Y:S01]  /*1470*/  VIADD R4, R5.reuse, 0xfffffff7 ;  /* 0xfffffff705047836 */ /* 0x040fe20000000000 */
[----:B------:R-:W-:-:S04]  /*1480*/  PRMT R6, R5, 0x9910, RZ ;  /* 0x0000991005067816 */ /* 0x000fc800000000ff */
[----:B------:R-:W-:Y:S02]  /*1490*/  LOP3.LUT R4, R4, 0xffff, RZ, 0xc0, !PT ;  /* 0x0000ffff04047812 */ /* 0x000fe400078ec0ff */
[----:B------:R-:W-:-:S04]  /*14a0*/  ISETP.NE.AND P0, PT, R6, 0x20, PT ;  /* 0x000000200600780c */ /* 0x000fc80003f05270 */
[----:B------:R-:W-:-:S13]  /*14b0*/  ISETP.LT.U32.OR P0, PT, R4, 0x5, !P0 ;  /* 0x000000050400780c */ /* 0x000fda0004701470 */
[----:B------:R-:W-:Y:S05]  /*14c0*/  @P0 BRA `(.L_x_42) ;  /* 0x0000000c00b40947 */ /* 0x000fea0003800000 */
[----:B------:R-:W-:Y:S02]  /*14d0*/  ISETP.NE.AND P1, PT, R0, 0x4, PT ;  /* 0x000000040000780c */ /* 0x000fe40003f25270 */
[----:B------:R-:W-:-:S11]  /*14e0*/  PLOP3.LUT P0, PT, PT, PT, PT, 0x80, 0x8 ;  /* 0x000000000008781c */ /* 0x000fd60003f0f070 */
[----:B------:R-:W-:Y:S05]  /*14f0*/  @!P1 BRA `(.L_x_43) ;  /* 0x0000000000049947 */ /* 0x000fea0003800000 */
.L_x_15:
[----:B------:R-:W-:-:S13]  /*1500*/  ISETP.EQ.AND P0, PT, R0, 0x5, PT ;  /* 0x000000050000780c */ /* 0x000fda0003f02270 */
.L_x_43:
[----:B------:R-:W-:-:S13]  /*1510*/  ISETP.NE.AND P1, PT, R0, 0x6, PT ;  /* 0x000000060000780c */ /* 0x000fda0003f25270 */
[----:B------:R-:W-:Y:S05]  /*1520*/  @!P0 BRA P1, `(.L_x_44) ;  /* 0x0000000000a48947 */ /* 0x000fea0000800000 */
[----:B------:R-:W2:Y:S02]  /*1530*/  LDG.E.U8 R5, desc[UR36][R16.64] ;  /* 0x0000002410057981 */ /* 0x000ea4000c1e1100 */
[----:B--2---:R-:W-:-:S05]  /*1540*/  VIADD R4, R5, 0xffffffa5 ;  /* 0xffffffa505047836 */ /* 0x004fca0000000000 */
[----:B------:R-:W-:-:S04]  /*1550*/  LOP3.LUT R4, R4, 0xff, RZ, 0xc0, !PT ;  /* 0x000000ff04047812 */ /* 0x000fc800078ec0ff */
[----:B------:R-:W-:-:S13]  /*1560*/  ISETP.GE.U32.AND P0, PT, R4, 0xe6, PT ;  /* 0x000000e60400780c */ /* 0x000fda0003f06070 */
[----:B------:R-:W-:Y:S05]  /*1570*/  @!P0 BRA `(.L_x_44) ;  /* 0x0000000000908947 */ /* 0x000fea0003800000 */
[----:B------:R-:W-:Y:S01]  /*1580*/  LOP3.LUT R0, R0, 0xfffffffe, RZ, 0xc0, !PT ;  /* 0xfffffffe00007812 */ /* 0x000fe200078ec0ff */
[----:B------:R-:W-:Y:S03]  /*1590*/  BSSY.RECONVERGENT B6, `(.L_x_45) ;  /* 0x000000d000067945 */ /* 0x000fe60003800200 */
[----:B------:R-:W-:Y:S02]  /*15a0*/  ISETP.NE.AND P0, PT, R0, 0x4, PT ;  /* 0x000000040000780c */ /* 0x000fe40003f05270 */
[----:B------:R-:W-:-:S11]  /*15b0*/  PRMT R0, R5, 0x7610, R0 ;  /* 0x0000761005007816 */ /* 0x000fd60000000000 */
        /* <DEDUP_REMOVED lines=9> */
.L_x_47:
[----:B------:R1:W5:Y:S02]  /*1650*/  LDG.E.U8 R0, desc[UR36][R16.64] ;  /* 0x0000002410007981 */ /* 0x000364000c1e1100 */
.L_x_46:
[----:B------:R-:W-:Y:S05]  /*1660*/  BSYNC.RECONVERGENT B6 ;  /* 0x0000000000067941 */ /* 0x000fea0003800200 */
.L_x_45:
[----:B-----5:R-:W-:Y:S01]  /*1670*/  VIADD R0, R0, 0xffffffbf ;  /* 0xffffffbf00007836 */ /* 0x020fe20000000000 */
[----:B------:R-:W-:Y:S01]  /*1680*/  BSSY.RECONVERGENT B0, `(.L_x_48) ;  /* 0x0000012000007945 */ /* 0x000fe20003800200 */
[----:B------:R-:W-:-:S03]  /*1690*/  IMAD.MOV.U32 R4, RZ, RZ, R18 ;  /* 0x000000ffff047224 */ /* 0x000fc600078e0012 */
[----:B------:R-:W-:-:S04]  /*16a0*/  LOP3.LUT R0, R0, 0xff, RZ, 0xc0, !PT ;  /* 0x000000ff00007812 */ /* 0x000fc800078ec0ff */
[----:B------:R-:W-:Y:S01]  /*16b0*/  ISETP.GT.U32.AND P0, PT, R0, 0x19, PT ;  /* 0x000000190000780c */ /* 0x000fe20003f04070 */
[----:B------:R-:W-:-:S12]  /*16c0*/  IMAD.MOV.U32 R0, RZ, RZ, 0x7 ;  /* 0x00000007ff007424 */ /* 0x000fd800078e00ff */
[----:B------:R-:W-:Y:S05]  /*16d0*/  @P0 BRA `(.L_x_49) ;  /* 0x0000000000300947 */ /* 0x000fea0003800000 */
[----:B------:R-:W-:Y:S02]  /*16e0*/  IMAD.MOV.U32 R4, RZ, RZ, R18 ;  /* 0x000000ffff047224 */ /* 0x000fe400078e0012 */
[----:B------:R-:W-:-:S07]  /*16f0*/  IMAD.MOV.U32 R5, RZ, RZ, RZ ;  /* 0x000000ffff057224 */ /* 0x000fce00078e00ff */
.L_x_50:
        /* <DEDUP_REMOVED lines=10> */
.L_x_49:
[----:B------:R-:W-:Y:S05]  /*17a0*/  BSYNC.RECONVERGENT B0 ;  /* 0x0000000000007941 */ /* 0x000fea0003800200 */
.L_x_48:
[----:B------:R-:W-:Y:S05]  /*17b0*/  BRA `(.L_x_6) ;  /* 0x0000000c00407947 */ /* 0x000fea0003800000 */
.L_x_44:
[----:B------:R-:W-:-:S13]  /*17c0*/  ISETP.NE.AND P0, PT, R0, 0x7, PT ;  /* 0x000000070000780c */ /* 0x000fda0003f05270 */
[----:B------:R-:W-:Y:S05]  /*17d0*/  @P0 BRA `(.L_x_51) ;  /* 0x0000000000280947 */ /* 0x000fea0003800000 */
[----:B------:R-:W2:Y:S01]  /*17e0*/  LDG.E.U8 R5, desc[UR36][R16.64] ;  /* 0x0000002410057981 */ /* 0x000ea2000c1e1100 */
[----:B------:R-:W-:Y:S01]  /*17f0*/  PLOP3.LUT P0, PT, PT, PT, PT, 0x80, 0x8 ;  /* 0x000000000008781c */ /* 0x000fe20003f0f070 */
[C---:B--2---:R-:W-:Y:S01]  /*1800*/  VIADD R4, R5.reuse, 0xfffffff7 ;  /* 0xfffffff705047836 */ /* 0x044fe20000000000 */
[----:B------:R-:W-:-:S04]  /*1810*/  ISETP.NE.AND P1, PT, R5, 0x20, PT ;  /* 0x000000200500780c */ /* 0x000fc80003f25270 */
[----:B------:R-:W-:-:S04]  /*1820*/  LOP3.LUT R4, R4, 0xffff, RZ, 0xc0, !PT ;  /* 0x0000ffff04047812 */ /* 0x000fc800078ec0ff */
[----:B------:R-:W-:-:S13]  /*1830*/  ISETP.GE.U32.AND P2, PT, R4, 0x5, PT ;  /* 0x000000050400780c */ /* 0x000fda0003f46070 */
[----:B------:R-:W-:Y:S05]  /*1840*/  @P1 BRA P2, `(.L_x_52) ;  /* 0x0000000000101947 */ /* 0x000fea0001000000 */
[----:B------:R-:W-:Y:S02]  /*1850*/  VIADD R4, R18, 0x1 ;  /* 0x0000000112047836 */ /* 0x000fe40000000000 */
[----:B------:R-:W-:Y:S01]  /*1860*/  IMAD.MOV.U32 R0, RZ, RZ, 0x8 ;  /* 0x00000008ff007424 */ /* 0x000fe200078e00ff */
[----:B------:R-:W-:Y:S06]  /*1870*/  BRA `(.L_x_6) ;  /* 0x0000000c00107947 */ /* 0x000fec0003800000 */
.L_x_51:
[----:B------:R-:W-:-:S13]  /*1880*/  ISETP.EQ.AND P0, PT, R0, 0x9, PT ;  /* 0x000000090000780c */ /* 0x000fda0003f02270 */
.L_x_52:
[----:B------:R-:W-:Y:S01]  /*1890*/  ISETP.NE.AND P1, PT, R0, 0xb, PT ;  /* 0x0000000b0000780c */ /* 0x000fe20003f25270 */
[----:B------:R-:W-:-:S12]  /*18a0*/  BSSY.RECONVERGENT B6, `(.L_x_53) ;  /* 0x0000008000067945 */ /* 0x000fd80003800200 */
[----:B------:R-:W-:Y:S05]  /*18b0*/  @!P0 BRA P1, `(.L_x_54) ;  /* 0x0000000000188947 */ /* 0x000fea0000800000 */
[----:B------:R-:W2:Y:S02]  /*18c0*/  LDG.E.U8 R5, desc[UR36][R16.64] ;  /* 0x0000002410057981 */ /* 0x000ea4000c1e1100 */
[C---:B--2---:R-:W-:Y:S01]  /*18d0*/  VIADD R4, R5.reuse, 0xfffffff7 ;  /* 0xfffffff705047836 */ /* 0x044fe20000000000 */
[----:B------:R-:W-:-:S04]  /*18e0*/  ISETP.NE.AND P0, PT, R5, 0x20, PT ;  /* 0x000000200500780c */ /* 0x000fc80003f05270 */
[----:B------:R-:W-:-:S04]  /*18f0*/  LOP3.LUT R4, R4, 0xffff, RZ, 0xc0, !PT ;  /* 0x0000ffff04047812 */ /* 0x000fc800078ec0ff */
[----:B------:R-:W-:-:S13]  /*1900*/  ISETP.GE.U32.AND P1, PT, R4, 0x5, PT ;  /* 0x000000050400780c */ /* 0x000fda0003f26070 */
[----:B------:R-:W-:Y:S05]  /*1910*/  @P0 BRA P1, `(.L_x_55) ;  /* 0x00000008007c0947 */ /* 0x000fea0000800000 */
.L_x_54:
[----:B------:R-:W-:Y:S05]  /*1920*/  BSYNC.RECONVERGENT B6 ;  /* 0x0000000000067941 */ /* 0x000fea0003800200 */
.L_x_53:
[----:B------:R-:W-:Y:S02]  /*1930*/  ISETP.GT.AND P1, PT, R0, 0x9, PT ;  /* 0x000000090000780c */ /* 0x000fe40003f24270 */
[----:B------:R-:W-:-:S11]  /*1940*/  PLOP3.LUT P0, PT, PT, PT, PT, 0x8, 0x80 ;  /* 0x000000000080781c */ /* 0x000fd60003f0e170 */
[----:B------:R-:W-:Y:S05]  /*1950*/  @P1 BRA `(.L_x_56) ;  /* 0x0000000000981947 */ /* 0x000fea0003800000 */
[----:B------:R-:W-:-:S05]  /*1960*/  IMAD.MOV.U32 R5, RZ, RZ, -0x8 ;  /* 0xfffffff8ff057424 */ /* 0x000fca00078e00ff */
[----:B------:R-:W-:-:S05]  /*1970*/  VIADDMNMX.U32 R4, R0, R5, 0x2, PT ;  /* 0x0000000200047446 */ /* 0x000fca0003800005 */
[----:B------:R-:W-:-:S04]  /*1980*/  IMAD.SHL.U32 R6, R4, 0x4, RZ ;  /* 0x0000000404067824 */ /* 0x000fc800078e00ff */
[----:B------:R-:W1:Y:S02]  /*1990*/  LDC R4, c[0x2][R6+0x58] ;  /* 0x0080160006047b82 */ /* 0x000e640000000800 */
[----:B-1----:R-:W-:-:S04]  /*19a0*/  SHF.R.S32.HI R5, RZ, 0x1f, R4 ;  /* 0x0000001fff057819 */ /* 0x002fc80000011404 */
.L_x_109:
[----:B------:R-:W-:Y:S05]  /*19b0*/  BRX R4 -0x19c0                                      (*"BRANCH_TARGETS .L_x_110,.L_x_111,.L_x_57"*) ;  /* 0xffffffe404907949 */ /* 0x000fea000383ffff */
.L_x_111:
[----:B------:R-:W2:Y:S02]  /*19c0*/  LDG.E.U8 R4, desc[UR36][R16.64] ;  /* 0x0000002410047981 */ /* 0x000ea4000c1e1100 */
[C---:B--2---:R-:W-:Y:S01]  /*19d0*/  VIADD R5, R4.reuse, 0xfffffff7 ;  /* 0xfffffff704057836 */ /* 0x044fe20000000000 */
[----:B------:R-:W-:-:S04]  /*19e0*/  ISETP.NE.AND P1, PT, R4, 0x20, PT ;  /* 0x000000200400780c */ /* 0x000fc80003f25270 */
[----:B------:R-:W-:-:S04]  /*19f0*/  LOP3.LUT R5, R5, 0xffff, RZ, 0xc0, !PT ;  /* 0x0000ffff05057812 */ /* 0x000fc800078ec0ff */
[----:B------:R-:W-:-:S13]  /*1a00*/  ISETP.GE.U32.AND P2, PT, R5, 0x5, PT ;  /* 0x000000050500780c */ /* 0x000fda0003f46070 */
[----:B------:R-:W-:Y:S05]  /*1a10*/  @P1 BRA P2, `(.L_x_57) ;  /* 0x0000000400501947 */ /* 0x000fea0001000000 */
[----:B------:R-:W-:Y:S01]  /*1a20*/  BSSY.RECONVERGENT B0, `(.L_x_58) ;  /* 0x0000010000007945 */ /* 0x000fe20003800200 */
[----:B------:R-:W-:-:S07]  /*1a30*/  IMAD.MOV.U32 R5, RZ, RZ, RZ ;  /* 0x000000ffff057224 */ /* 0x000fce00078e00ff */
.L_x_60:
[C---:B-----5:R-:W-:Y:S01]  /*1a40*/  PRMT R0, R4.reuse, 0x9910, RZ ;  /* 0x0000991004007816 */ /* 0x060fe200000000ff */
[----:B------:R-:W-:-:S03]  /*1a50*/  VIADD R4, R4, 0xfffffff7 ;  /* 0xfffffff704047836 */ /* 0x000fc60000000000 */
[----:B------:R-:W-:Y:S01]  /*1a60*/  ISETP.NE.AND P0, PT, R0, 0x20, PT ;  /* 0x000000200000780c */ /* 0x000fe20003f05270 */
[----:B------:R-:W-:Y:S01]  /*1a70*/  IMAD.MOV.U32 R0, RZ, RZ, 0xa ;  /* 0x0000000aff007424 */ /* 0x000fe200078e00ff */
[----:B------:R-:W-:-:S04]  /*1a80*/  LOP3.LUT R4, R4, 0xffff, RZ, 0xc0, !PT ;  /* 0x0000ffff04047812 */ /* 0x000fc800078ec0ff */
[----:B------:R-:W-:Y:S01]  /*1a90*/  ISETP.LT.U32.OR P0, PT, R4, 0x5, !P0 ;  /* 0x000000050400780c */ /* 0x000fe20004701470 */
[----:B------:R-:W-:-:S03]  /*1aa0*/  IMAD.IADD R4, R18, 0x1, R5 ;  /* 0x0000000112047824 */ /* 0x000fc600078e0205 */
[----:B------:R-:W-:-:S13]  /*1ab0*/  ISETP.GT.U32.OR P0, PT, R5, 0x3, !P0 ;  /* 0x000000030500780c */ /* 0x000fda0004704470 */
[----:B-1----:R-:W-:Y:S05]  /*1ac0*/  @P0 BRA `(.L_x_59) ;  /* 0x0000000000140947 */ /* 0x002fea0003800000 */
[----:B------:R-:W-:-:S05]  /*1ad0*/  IADD3 R2, P0, PT, R5, R16, RZ ;  /* 0x0000001005027210 */ /* 0x000fca0007f1e0ff */
[----:B------:R-:W-:-:S05]  /*1ae0*/  IMAD.X R3, RZ, RZ, R17, P0 ;  /* 0x000000ffff037224 */ /* 0x000fca00000e0611 */
[----:B------:R1:W5:Y:S01]  /*1af0*/  LDG.E.U8 R4, desc[UR36][R2.64+0x1] ;  /* 0x0000012402047981 */ /* 0x000362000c1e1100 */
[----:B------:R-:W-:Y:S01]  /*1b00*/  VIADD R5, R5, 0x1 ;  /* 0x0000000105057836 */ /* 0x000fe20000000000 */
[----:B------:R-:W-:Y:S06]  /*1b10*/  BRA `(.L_x_60) ;  /* 0xfffffffc00c87947 */ /* 0x000fec000383ffff */
.L_x_59:
[----:B------:R-:W-:Y:S05]  /*1b20*/  BSYNC.RECONVERGENT B0 ;  /* 0x0000000000007941 */ /* 0x000fea0003800200 */
.L_x_58:
[----:B------:R-:W-:Y:S05]  /*1b30*/  BRA `(.L_x_6) ;  /* 0x0000000800607947 */ /* 0x000fea0003800000 */
.L_x_110:
[----:B------:R-:W2:Y:S02]  /*1b40*/  LDG.E.U8 R4, desc[UR36][R16.64] ;  /* 0x0000002410047981 */ /* 0x000ea4000c1e1100 */
[----:B--2---:R-:W-:-:S05]  /*1b50*/  VIADD R4, R4, 0xffffffa5 ;  /* 0xffffffa504047836 */ /* 0x004fca0000000000 */
[----:B------:R-:W-:-:S04]  /*1b60*/  LOP3.LUT R4, R4, 0xff, RZ, 0xc0, !PT ;  /* 0x000000ff04047812 */ /* 0x000fc800078ec0ff */
[----:B------:R-:W-:-:S13]  /*1b70*/  ISETP.GE.U32.AND P1, PT, R4, 0xe6, PT ;  /* 0x000000e60400780c */ /* 0x000fda0003f26070 */
[----:B------:R-:W-:Y:S05]  /*1b80*/  @!P1 BRA `(.L_x_57) ;  /* 0x0000000000f49947 */ /* 0x000fea0003800000 */
[----:B------:R-:W-:Y:S02]  /*1b90*/  VIADD R4, R18, 0x1 ;  /* 0x0000000112047836 */ /* 0x000fe40000000000 */
[----:B------:R-:W-:Y:S01]  /*1ba0*/  IMAD.MOV.U32 R0, RZ, RZ, 0x9 ;  /* 0x00000009ff007424 */ /* 0x000fe200078e00ff */
[----:B------:R-:W-:Y:S06]  /*1bb0*/  BRA `(.L_x_6) ;  /* 0x0000000800407947 */ /* 0x000fec0003800000 */
.L_x_56:
[----:B------:R-:W-:-:S05]  /*1bc0*/  IMAD.MOV.U32 R5, RZ, RZ, -0xa ;  /* 0xfffffff6ff057424 */ /* 0x000fca00078e00ff */
[----:B------:R-:W-:-:S05]  /*1bd0*/  VIADDMNMX.U32 R4, R0, R5, 0x3, PT ;  /* 0x0000000300047446 */ /* 0x000fca0003800005 */
[----:B------:R-:W-:-:S04]  /*1be0*/  IMAD.SHL.U32 R6, R4, 0x4, RZ ;  /* 0x0000000404067824 */ /* 0x000fc800078e00ff */
[----:B------:R-:W1:Y:S02]  /*1bf0*/  LDC R4, c[0x2][R6+0x64] ;  /* 0x0080190006047b82 */ /* 0x000e640000000800 */
[----:B-1----:R-:W-:-:S04]  /*1c00*/  SHF.R.S32.HI R5, RZ, 0x1f, R4 ;  /* 0x0000001fff057819 */ /* 0x002fc80000011404 */
.L_x_113:
[----:B------:R-:W-:Y:S05]  /*1c10*/  BRX R4 -0x1c20                                      (*"BRANCH_TARGETS .L_x_114,.L_x_115,.L_x_116,.L_x_57"*) ;  /* 0xffffffe004f87949 */ /* 0x000fea000383ffff */
.L_x_116:
[----:B------:R-:W2:Y:S01]  /*1c20*/  LDG.E.U8 R4, desc[UR36][R16.64] ;  /* 0x0000002410047981 */ /* 0x000ea2000c1e1100 */
[----:B------:R-:W-:Y:S01]  /*1c30*/  BSSY.RECONVERGENT B0, `(.L_x_61) ;  /* 0x0000007000007945 */ /* 0x000fe20003800200 */
[----:B------:R-:W-:Y:S02]  /*1c40*/  PLOP3.LUT P0, PT, PT, PT, PT, 0x80, 0x8 ;  /* 0x000000000008781c */ /* 0x000fe40003f0f070 */
[----:B--2---:R-:W-:-:S13]  /*1c50*/  ISETP.NE.AND P1, PT, R4, 0x2d, PT ;  /* 0x0000002d0400780c */ /* 0x004fda0003f25270 */
[----:B------:R-:W-:Y:S05]  /*1c60*/  @!P1 BRA `(.L_x_62) ;  /* 0x00000000000c9947 */ /* 0x000fea0003800000 */
[----:B------:R-:W-:-:S05]  /*1c70*/  VIADD R4, R4, 0xffffffd0 ;  /* 0xffffffd004047836 */ /* 0x000fca0000000000 */
[----:B------:R-:W-:-:S04]  /*1c80*/  LOP3.LUT R4, R4, 0xff, RZ, 0xc0, !PT ;  /* 0x000000ff04047812 */ /* 0x000fc800078ec0ff */
[----:B------:R-:W-:-:S13]  /*1c90*/  ISETP.LT.U32.AND P0, PT, R4, 0xa, PT ;  /* 0x0000000a0400780c */ /* 0x000fda0003f01070 */
.L_x_62:
[----:B------:R-:W-:Y:S05]  /*1ca0*/  BSYNC.RECONVERGENT B0 ;  /* 0x0000000000007941 */ /* 0x000fea0003800200 */
.L_x_61:
[----:B------:R-:W-:Y:S05]  /*1cb0*/  BRA `(.L_x_57) ;  /* 0x0000000000a87947 */ /* 0x000fea0003800000 */
.L_x_114:
[----:B------:R-:W2:Y:S02]  /*1cc0*/  LDG.E.U8 R4, desc[UR36][R16.64] ;  /* 0x0000002410047981 */ /* 0x000ea4000c1e1100 */
[----:B--2---:R-:W-:-:S05]  /*1cd0*/  VIADD R4, R4, 0xffffffc6 ;  /* 0xffffffc604047836 */ /* 0x004fca0000000000 */
[----:B------:R-:W-:-:S04]  /*1ce0*/  LOP3.LUT R4, R4, 0xff, RZ, 0xc0, !PT ;  /* 0x000000ff04047812 */ /* 0x000fc800078ec0ff */
[----:B------:R-:W-:-:S13]  /*1cf0*/  ISETP.GE.U32.AND P1, PT, R4, 0xf6, PT ;  /* 0x000000f60400780c */ /* 0x000fda0003f26070 */
[----:B------:R-:W-:Y:S05]  /*1d00*/  @!P1 BRA `(.L_x_57) ;  /* 0x0000000000949947 */ /* 0x000fea0003800000 */
[----:B------:R-:W-:-:S07]  /*1d10*/  IMAD.MOV.U32 R5, RZ, RZ, RZ ;  /* 0x000000ffff057224 */ /* 0x000fce00078e00ff */
.L_x_63:
[----:B------:R-:W-:-:S05]  /*1d20*/  IADD3 R2, P0, PT, R5, R16, RZ ;  /* 0x0000001005027210 */ /* 0x000fca0007f1e0ff */
[----:B------:R-:W-:-:S05]  /*1d30*/  IMAD.X R3, RZ, RZ, R17, P0 ;  /* 0x000000ffff037224 */ /* 0x000fca00000e0611 */
[----:B------:R-:W2:Y:S01]  /*1d40*/  LDG.E.U8 R2, desc[UR36][R2.64+0x1] ;  /* 0x0000012402027981 */ /* 0x000ea2000c1e1100 */
[C---:B------:R-:W-:Y:S01]  /*1d50*/  ISETP.GE.U32.AND P0, PT, R5.reuse, 0x7, PT ;  /* 0x000000070500780c */ /* 0x040fe20003f06070 */
[----:B------:R-:W-:-:S04]  /*1d60*/  VIADD R5, R5, 0x1 ;  /* 0x0000000105057836 */ /* 0x000fc80000000000 */
[----:B------:R-:W-:Y:S02]  /*1d70*/  IMAD.IADD R4, R18, 0x1, R5 ;  /* 0x0000000112047824 */ /* 0x000fe400078e0205 */
[----:B--2---:R-:W-:-:S05]  /*1d80*/  VIADD R0, R2, 0xffffffd0 ;  /* 0xffffffd002007836 */ /* 0x004fca0000000000 */
[----:B------:R-:W-:-:S04]  /*1d90*/  LOP3.LUT R0, R0, 0xff, RZ, 0xc0, !PT ;  /* 0x000000ff00007812 */ /* 0x000fc800078ec0ff */
[----:B------:R-:W-:Y:S01]  /*1da0*/  ISETP.LT.U32.AND P1, PT, R0, 0xa, PT ;  /* 0x0000000a0000780c */ /* 0x000fe20003f21070 */
[----:B------:R-:W-:-:S12]  /*1db0*/  IMAD.MOV.U32 R0, RZ, RZ, 0xb ;  /* 0x0000000bff007424 */ /* 0x000fd800078e00ff */
[----:B------:R-:W-:Y:S05]  /*1dc0*/  @!P0 BRA P1, `(.L_x_63) ;  /* 0xfffffffc00d48947 */ /* 0x000fea000083ffff */
[----:B------:R-:W-:Y:S05]  /*1dd0*/  BRA `(.L_x_6) ;  /* 0x0000000400b87947 */ /* 0x000fea0003800000 */
.L_x_115:
        /* <DEDUP_REMOVED lines=8> */
.L_x_66:
        /* <DEDUP_REMOVED lines=14> */
.L_x_65:
[----:B------:R-:W-:Y:S05]  /*1f40*/  BSYNC.RECONVERGENT B0 ;  /* 0x0000000000007941 */ /* 0x000fea0003800200 */
.L_x_64:
[----:B------:R-:W-:Y:S05]  /*1f50*/  BRA `(.L_x_6) ;  /* 0x0000000400587947 */ /* 0x000fea0003800000 */
.L_x_57:
[----:B------:R-:W-:-:S13]  /*1f60*/  ISETP.GT.OR P0, PT, R19, 0x1, !P0 ;  /* 0x000000011300780c */ /* 0x000fda0004704670 */
[----:B------:R-:W-:Y:S05]  /*1f70*/  @P0 BRA `(.L_x_67) ;  /* 0x0000000000700947 */ /* 0x000fea0003800000 */
[----:B------:R-:W1:Y:S01]  /*1f80*/  LDC.64 R4, c[0x0][0x390] ;  /* 0x0000e400ff047b82 */ /* 0x000e620000000a00 */
[----:B------:R-:W-:Y:S01]  /*1f90*/  VIADD R19, R19, 0x1 ;  /* 0x0000000113137836 */ /* 0x000fe20000000000 */
[----:B------:R-:W-:Y:S01]  /*1fa0*/  BSSY.RECONVERGENT B0, `(.L_x_68) ;  /* 0x0000015000007945 */ /* 0x000fe20003800200 */
[----:B------:R-:W-:Y:S02]  /*1fb0*/  IMAD.U32 R6, RZ, RZ, UR41 ;  /* 0x00000029ff067e24 */ /* 0x000fe4000f8e00ff */
[----:B------:R-:W-:Y:S02]  /*1fc0*/  VIADD R9, R18, -UR42 ;  /* 0x8000002a12097c36 */ /* 0x000fe40008000000 */
[----:B------:R-:W-:Y:S02]  /*1fd0*/  IMAD R7, R6, 0x3, R19 ;  /* 0x0000000306077824 */ /* 0x000fe400078e0213 */
[----:B------:R-:W-:Y:S02]  /*1fe0*/  IMAD.MOV.U32 R8, RZ, RZ, RZ ;  /* 0x000000ffff087224 */ /* 0x000fe400078e00ff */
[----:B------:R-:W-:-:S04]  /*1ff0*/  IMAD.SHL.U32 R7, R7, 0x2, RZ ;  /* 0x0000000207077824 */ /* 0x000fc800078e00ff */
[----:B-1----:R-:W-:-:S05]  /*2000*/  IMAD.WIDE.U32 R6, R7, 0x4, R4 ;  /* 0x0000000407067825 */ /* 0x002fca00078e0004 */
[----:B------:R1:W-:Y:S02]  /*2010*/  STG.E desc[UR36][R6.64], R9 ;  /* 0x0000000906007986 */ /* 0x0003e4000c101924 */
.L_x_69:
[----:B------:R-:W-:-:S04]  /*2020*/  IADD3 R4, P0, PT, R18, R2, RZ ;  /* 0x0000000212047210 */ /* 0x000fc80007f1e0ff */
[----:B------:R-:W-:-:S05]  /*2030*/  LEA.HI.X.SX32 R5, R18, R3, 0x1, P0 ;  /* 0x0000000312057211 */ /* 0x000fca00000f0eff */
[----:B------:R-:W1:Y:S01]  /*2040*/  LDG.E.U8 R4, desc[UR36][R4.64+0x1] ;  /* 0x0000012404047981 */ /* 0x000e62000c1e1100 */
[C---:B------:R-:W-:Y:S01]  /*2050*/  ISETP.LT.U32.AND P1, PT, R8.reuse, 0x13, PT ;  /* 0x000000130800780c */ /* 0x040fe20003f21070 */
[----:B------:R-:W-:Y:S02]  /*2060*/  IMAD.MOV.U32 R10, RZ, RZ, R18 ;  /* 0x000000ffff0a7224 */ /* 0x000fe400078e0012 */
[----:B------:R-:W-:Y:S02]  /*2070*/  VIADD R8, R8, 0x1 ;  /* 0x0000000108087836 */ /* 0x000fe40000000000 */
[C---:B-1----:R-:W-:Y:S01]  /*2080*/  VIADD R9, R4.reuse, 0xffffffd0 ;  /* 0xffffffd004097836 */ /* 0x042fe20000000000 */
[----:B------:R-:W-:-:S04]  /*2090*/  ISETP.NE.AND P0, PT, R4, 0x2e, PT ;  /* 0x0000002e0400780c */ /* 0x000fc80003f05270 */
[----:B------:R-:W-:-:S04]  /*20a0*/  LOP3.LUT R9, R9, 0xff, RZ, 0xc0, !PT ;  /* 0x000000ff09097812 */ /* 0x000fc800078ec0ff */
[----:B------:R-:W-:Y:S01]  /*20b0*/  ISETP.LT.U32.OR P0, PT, R9, 0xa, !P0 ;  /* 0x0000000a0900780c */ /* 0x000fe20004701470 */
[----:B------:R-:W-:-:S04]  /*20c0*/  VIADD R9, R18, 0x1 ;  /* 0x0000000112097836 */ /* 0x000fc80000000000 */
[----:B------:R-:W-:-:S08]  /*20d0*/  IMAD.MOV.U32 R18, RZ, RZ, R9 ;  /* 0x000000ffff127224 */ /* 0x000fd000078e0009 */
[----:B------:R-:W-:Y:S05]  /*20e0*/  @P0 BRA P1, `(.L_x_69) ;  /* 0xfffffffc00cc0947 */ /* 0x000fea000083ffff */
[----:B------:R-:W-:Y:S05]  /*20f0*/  BSYNC.RECONVERGENT B0 ;  /* 0x0000000000007941 */ /* 0x000fea0003800200 */
.L_x_68:
[----:B------:R-:W-:Y:S02]  /*2100*/  VIADD R3, R10, -UR42 ;  /* 0x8000002a0a037c36 */ /* 0x000fe40008000000 */
[----:B------:R-:W-:-:S03]  /*2110*/  IMAD.MOV.U32 R4, RZ, RZ, R18 ;  /* 0x000000ffff047224 */ /* 0x000fc600078e0012 */
[----:B------:R2:W-:Y:S01]  /*2120*/  STG.E desc[UR36][R6.64+0x4], R3 ;  /* 0x0000040306007986 */ /* 0x0005e2000c101924 */
[----:B------:R-:W-:Y:S05]  /*2130*/  BRA `(.L_x_6) ;  /* 0x0000000000e07947 */ /* 0x000fea0003800000 */
.L_x_67:
[----:B------:R-:W-:Y:S01]  /*2140*/  ISETP.NE.AND P1, PT, R0, 0xc, PT ;  /* 0x0000000c0000780c */ /* 0x000fe20003f25270 */
[----:B------:R-:W-:Y:S01]  /*2150*/  BSSY.RECONVERGENT B0, `(.L_x_70) ;  /* 0x0000008000007945 */ /* 0x000fe20003800200 */
[----:B------:R-:W-:-:S11]  /*2160*/  PLOP3.LUT P0, PT, PT, PT, PT, 0x8, 0x80 ;  /* 0x000000000080781c */ /* 0x000fd60003f0e170 */
[----:B------:R-:W-:Y:S05]  /*2170*/  @P1 BRA `(.L_x_71) ;  /* 0x0000000000141947 */ /* 0x000fea0003800000 */
[----:B0-----:R-:W2:Y:S02]  /*2180*/  LDG.E.U8 R16, desc[UR36][R16.64] ;  /* 0x0000002410107981 */ /* 0x001ea4000c1e1100 */
[C---:B--2---:R-:W-:Y:S01]  /*2190*/  VIADD R2, R16.reuse, 0xfffffff7 ;  /* 0xfffffff710027836 */ /* 0x044fe20000000000 */
[----:B------:R-:W-:-:S04]  /*21a0*/  ISETP.NE.AND P0, PT, R16, 0x20, PT ;  /* 0x000000201000780c */ /* 0x000fc80003f05270 */
[----:B------:R-:W-:-:S04]  /*21b0*/  LOP3.LUT R2, R2, 0xffff, RZ, 0xc0, !PT ;  /* 0x0000ffff02027812 */ /* 0x000fc800078ec0ff */
[----:B------:R-:W-:-:S13]  /*21c0*/  ISETP.LT.U32.OR P0, PT, R2, 0x5, !P0 ;  /* 0x000000050200780c */ /* 0x000fda0004701470 */
.L_x_71:
[----:B------:R-:W-:Y:S05]  /*21d0*/  BSYNC.RECONVERGENT B0 ;  /* 0x0000000000007941 */ /* 0x000fea0003800200 */
.L_x_70:
[----:B------:R-:W-:-:S13]  /*21e0*/  ISETP.GT.OR P0, PT, R19, 0x2, !P0 ;  /* 0x000000021300780c */ /* 0x000fda0004704670 */
[----:B------:R-:W-:Y:S05]  /*21f0*/  @P0 EXIT ;  /* 0x000000000000094d */ /* 0x000fea0003800000 */
[----:B------:R-:W-:Y:S01]  /*2200*/  BSSY.RECONVERGENT B0, `(.L_x_72) ;  /* 0x000000f000007945 */ /* 0x000fe20003800200 */
[----:B------:R-:W-:-:S07]  /*2210*/  IMAD.MOV.U32 R5, RZ, RZ, RZ ;  /* 0x000000ffff057224 */ /* 0x000fce00078e00ff */
.L_x_74:
[----:B------:R-:W1:Y:S01]  /*2220*/  LDCU.64 UR4, c[0x0][0x380] ;  /* 0x00007000ff0477ac */ /* 0x000e620008000a00 */
[----:B------:R-:W-:-:S05]  /*2230*/  IMAD.IADD R4, R18, 0x1, R5 ;  /* 0x0000000112047824 */ /* 0x000fca00078e0205 */
[----:B-1----:R-:W-:-:S04]  /*2240*/  IADD3 R2, P0, PT, R4, UR4, RZ ;  /* 0x0000000404027c10 */ /* 0x002fc8000ff1e0ff */
[----:B------:R-:W-:-:S05]  /*2250*/  LEA.HI.X.SX32 R3, R4, UR5, 0x1, P0 ;  /* 0x0000000504037c11 */ /* 0x000fca00080f0eff */
[----:B------:R-:W2:Y:S02]  /*2260*/  LDG.E.U8 R2, desc[UR36][R2.64] ;  /* 0x0000002402027981 */ /* 0x000ea4000c1e1100 */
[C---:B--2---:R-:W-:Y:S01]  /*2270*/  VIADD R6, R2.reuse, 0xfffffff7 ;  /* 0xfffffff702067836 */ /* 0x044fe20000000000 */
[----:B------:R-:W-:-:S04]  /*2280*/  ISETP.NE.AND P0, PT, R2, 0x20, PT ;  /* 0x000000200200780c */ /* 0x000fc80003f05270 */
[----:B------:R-:W-:-:S04]  /*2290*/  LOP3.LUT R6, R6, 0xffff, RZ, 0xc0, !PT ;  /* 0x0000ffff06067812 */ /* 0x000fc800078ec0ff */
[----:B------:R-:W-:-:S04]  /*22a0*/  ISETP.LT.U32.OR P0, PT, R6, 0x5, !P0 ;  /* 0x000000050600780c */ /* 0x000fc80004701470 */
[----:B------:R-:W-:-:S13]  /*22b0*/  ISETP.GT.U32.OR P0, PT, R5, 0x9, !P0 ;  /* 0x000000090500780c */ /* 0x000fda0004704470 */
[----:B------:R-:W-:Y:S05]  /*22c0*/  @P0 BRA `(.L_x_73) ;  /* 0x0000000000080947 */ /* 0x000fea0003800000 */
[----:B------:R-:W-:Y:S01]  /*22d0*/  VIADD R5, R5, 0x1 ;  /* 0x0000000105057836 */ /* 0x000fe20000000000 */
[----:B------:R-:W-:Y:S06]  /*22e0*/  BRA `(.L_x_74) ;  /* 0xfffffffc00cc7947 */ /* 0x000fec000383ffff */
.L_x_73:
[----:B------:R-:W-:Y:S05]  /*22f0*/  BSYNC.RECONVERGENT B0 ;  /* 0x0000000000007941 */ /* 0x000fea0003800200 */
.L_x_72:
[----:B------:R-:W-:Y:S05]  /*2300*/  BRA `(.L_x_6) ;  /* 0x00000000006c7947 */ /* 0x000fea0003800000 */
.L_x_55:
        /* <DEDUP_REMOVED lines=8> */
.L_x_75:
[----:B------:R-:W-:Y:S05]  /*2390*/  EXIT ;  /* 0x000000000000794d */ /* 0x000fea0003800000 */
.L_x_42:
[----:B------:R-:W-:Y:S01]  /*23a0*/  BSSY.RECONVERGENT B0, `(.L_x_6) ;  /* 0x0000011000007945 */ /* 0x000fe20003800200 */
[----:B------:R-:W-:Y:S02]  /*23b0*/  IMAD.MOV.U32 R4, RZ, RZ, R18 ;  /* 0x000000ffff047224 */ /* 0x000fe400078e0012 */
[----:B------:R-:W-:-:S07]  /*23c0*/  IMAD.MOV.U32 R6, RZ, RZ, RZ ;  /* 0x000000ffff067224 */ /* 0x000fce00078e00ff */
.L_x_77:
        /* <DEDUP_REMOVED lines=14> */
.L_x_76:
[----:B------:R-:W-:Y:S05]  /*24b0*/  BSYNC.RECONVERGENT B0 ;  /* 0x0000000000007941 */ /* 0x000fea0003800200 */
.L_x_6:
[----:B------:R-:W-:-:S13]  /*24c0*/  ISETP.GE.U32.AND P0, PT, R4, UR39, PT ;  /* 0x0000002704007c0c */ /* 0x000fda000bf06070 */
[----:B------:R-:W-:Y:S05]  /*24d0*/  @!P0 BRA `(.L_x_78) ;  /* 0xffffffdc009c8947 */ /* 0x000fea000383ffff */
[----:B------:R-:W-:Y:S05]  /*24e0*/  EXIT ;  /* 0x000000000000794d */ /* 0x000fea0003800000 */
.L_x_41:
        /* <DEDUP_REMOVED lines=8> */
.L_x_79:
[----:B------:R-:W-:Y:S05]  /*2570*/  EXIT ;  /* 0x000000000000794d */ /* 0x000fea0003800000 */
.L_x_80:
[----:B------:R-:W-:-:S00]  /*2580*/  BRA `(.L_x_80) ;  /* 0xfffffffc00fc7947 */ /* 0x000fc0000383ffff */
[----:B------:R-:W-:-:S00]  /*2590*/  NOP ;  /* 0x0000000000007918 */ /* 0x000fc00000000000 */
        /* <DEDUP_REMOVED lines=14> */
.L_x_118:


//--------------------- .nv.global.init           --------------------------
	.section	.nv.global.init,"aw",@progbits
.nv.global.init:
	.type		$str$7,@object
	.size		$str$7,($str$2 - $str$7)
$str$7:
        /*0000*/ 	.byte	0x53, 0x74, 0x61, 0x74, 0x65, 0x20, 0x34, 0x20, 0x6f, 0x72, 0x20, 0x35, 0x20, 0x74, 0x6f, 0x20
        /*0010*/ 	.byte	0x37, 0x2c, 0x20, 0x62, 0x72, 0x61, 0x6e, 0x63, 0x68, 0x20, 0x33, 0x0a, 0x20, 0x00
	.type		$str$2,@object
	.size		$str$2,($str$4 - $str$2)
$str$2:
        /*001e*/ 	.byte	0x31, 0x73, 0x74, 0x20, 0x42, 0x72, 0x61, 0x6e, 0x63, 0x68, 0x20, 0x66, 0x72, 0x6f, 0x6d, 0x20
        /*002e*/ 	.byte	0x73, 0x74, 0x61, 0x74, 0x65, 0x20, 0x31, 0x20, 0x6f, 0x72, 0x20, 0x31, 0x30, 0x0a, 0x00
	.type		$str$4,@object
	.size		$str$4,($str$8 - $str$4)
$str$4:
        /*003d*/ 	.byte	0x53, 0x74, 0x61, 0x74, 0x65, 0x20, 0x35, 0x20, 0x74, 0x6f, 0x20, 0x64, 0x65, 0x61, 0x64, 0x20
        /*004d*/ 	.byte	0x73, 0x74, 0x61, 0x74, 0x65, 0x2c, 0x20, 0x62, 0x72, 0x61, 0x6e, 0x63, 0x68, 0x20, 0x31, 0x0a
        /*005d*/ 	.byte	0x00
	.type		$str$8,@object
	.size		$str$8,($str - $str$8)
$str$8:
        /*005e*/ 	.byte	0x53, 0x74, 0x61, 0x74, 0x65, 0x20, 0x37, 0x20, 0x6f, 0x72, 0x20, 0x39, 0x20, 0x6f, 0x72, 0x20
        /*006e*/ 	.byte	0x31, 0x31, 0x20, 0x74, 0x6f, 0x20, 0x64, 0x65, 0x61, 0x64, 0x20, 0x73, 0x74, 0x61, 0x74, 0x65
        /*007e*/ 	.byte	0x0a, 0x00
	.type		$str,@object
	.size		$str,($str$6 - $str)
$str:
        /*0080*/ 	.byte	0x4e, 0x6f, 0x20, 0x73, 0x70, 0x61, 0x63, 0x65, 0x20, 0x66, 0x6f, 0x75, 0x6e, 0x64, 0x20, 0x61
        /*0090*/ 	.byte	0x66, 0x74, 0x65, 0x72, 0x20, 0x41, 0x54, 0x4f, 0x4d, 0x20, 0x6f, 0x6e, 0x20, 0x6c, 0x69, 0x6e
        /*00a0*/ 	.byte	0x65, 0x20, 0x25, 0x64, 0x20, 0x0a, 0x00
	.type		$str$6,@object
	.size		$str$6,($str$1 - $str$6)
$str$6:
        /*00a7*/ 	.byte	0x53, 0x74, 0x61, 0x74, 0x65, 0x20, 0x33, 0x20, 0x6f, 0x72, 0x20, 0x36, 0x20, 0x6f, 0x72, 0x20
        /*00b7*/ 	.byte	0x38, 0x20, 0x74, 0x6f, 0x20, 0x64, 0x65, 0x61, 0x64, 0x20, 0x73, 0x74, 0x61, 0x74, 0x65, 0x2c
        /*00c7*/ 	.byte	0x20, 0x62, 0x72, 0x61, 0x6e, 0x63, 0x68, 0x20, 0x31, 0x0a, 0x00
	.type		$str$1,@object
	.size		$str$1,($str$3 - $str$1)
$str$1:
        /*00d2*/ 	.byte	0x33, 0x72, 0x64, 0x20, 0x42, 0x72, 0x61, 0x6e, 0x63, 0x68, 0x20, 0x6f, 0x66, 0x20, 0x73, 0x74
        /*00e2*/ 	.byte	0x61, 0x74, 0x65, 0x20, 0x30, 0x20, 0x77, 0x69, 0x74, 0x68, 0x20, 0x62, 0x6c, 0x6f, 0x63, 0x6b
        /*00f2*/ 	.byte	0x20, 0x69, 0x64, 0x20, 0x61, 0x73, 0x20, 0x25, 0x64, 0x0a, 0x00
	.type		$str$3,@object
	.size		$str$3,($str$5 - $str$3)
$str$3:
        /*00fd*/ 	.byte	0x53, 0x74, 0x61, 0x74, 0x65, 0x20, 0x32, 0x20, 0x74, 0x6f, 0x20, 0x64, 0x65, 0x61, 0x64, 0x20
        /*010d*/ 	.byte	0x73, 0x74, 0x61, 0x74, 0x65, 0x2c, 0x20, 0x62, 0x72, 0x61, 0x6e, 0x63, 0x68, 0x20, 0x31, 0x20
        /*011d*/ 	.byte	0x73, 0x74, 0x61, 0x6e, 0x64, 0x69, 0x6e, 0x67, 0x20, 0x61, 0x74, 0x20, 0x25, 0x63, 0x0a, 0x00
	.type		$str$5,@object
	.size		$str$5,(.L_5 - $str$5)
$str$5:
        /*012d*/ 	.byte	0x4e, 0x6f, 0x20, 0x73, 0x70, 0x61, 0x63, 0x65, 0x20, 0x66, 0x6f, 0x75, 0x6e, 0x64, 0x20, 0x61
        /*013d*/ 	.byte	0x66, 0x74, 0x65, 0x72, 0x2c, 0x53, 0x74, 0x61, 0x74, 0x65, 0x20, 0x32, 0x20, 0x74, 0x6f, 0x20
        /*014d*/ 	.byte	0x73, 0x74, 0x61, 0x74, 0x65, 0x20, 0x34, 0x2c, 0x20, 0x62, 0x72, 0x61, 0x6e, 0x63, 0x68, 0x20
        /*015d*/ 	.byte	0x33, 0x0a, 0x00
.L_5:


//--------------------- .nv.shared.reserved.0     --------------------------
	.section	.nv.shared.reserved.0,"aw",@nobits
	.weak		__nv_reservedSMEM_offset_0_alias
	.size		__nv_reservedSMEM_offset_0_alias, 0, 64
	.other		__nv_reservedSMEM_offset_0_alias,@"STO_CUDA_RESERVED_SHARED STV_DEFAULT"
__nv_reservedSMEM_offset_0_alias:
	.zero		0
	.zero		64


//--------------------- .nv.constant0._Z13extract_cordsPciiPib --------------------------
	.section	.nv.constant0._Z13extract_cordsPciiPib,"a",@progbits
	.sectionflags	@""
	.align	4
.nv.constant0._Z13extract_cordsPciiPib:
	.zero		921


//--------------------- SYMBOLS --------------------------

	.type		.nv.reservedSmem.offset0,@object
	.size		.nv.reservedSmem.offset0,0x4
	.type		vprintf,@function
